// auto-generated by cutlass_sweep.gemm — config: {"arch": "sm_100", "cluster_m": 1, "cluster_n": 1, "dtype": "fp16", "dtype_b": "fp16", "layout": "nt", "stages": 6, "tile_k": 64, "tile_m": 128, "tile_n": 64}
#include "cutlass/cutlass.h"
#include "cutlass/gemm/collective/collective_builder.hpp"
#include "cutlass/gemm/device/gemm_universal_adapter.h"
#include "cutlass/gemm/kernel/gemm_universal.hpp"
#include "cutlass/epilogue/collective/collective_builder.hpp"

using ElemA = cutlass::half_t;
using ElemB = cutlass::half_t;
using ElemCD = cutlass::half_t;
using Acc  = float;
using TileShape    = cute::Shape<cute::_128, cute::_64, cute::_64>;
using ClusterShape = cute::Shape<cute::_1, cute::_1, cute::_1>;

using CollectiveEpilogue = typename cutlass::epilogue::collective::CollectiveBuilder<
    cutlass::arch::Sm100, cutlass::arch::OpClassTensorOp,
    TileShape, ClusterShape,
    cutlass::epilogue::collective::EpilogueTileAuto,
    Acc, Acc,
    ElemCD, cutlass::layout::RowMajor, 128 / cutlass::sizeof_bits<ElemCD>::value,
    ElemCD, cutlass::layout::RowMajor, 128 / cutlass::sizeof_bits<ElemCD>::value,
    cutlass::epilogue::collective::EpilogueScheduleAuto
  >::CollectiveOp;

using CollectiveMainloop = typename cutlass::gemm::collective::CollectiveBuilder<
    cutlass::arch::Sm100, cutlass::arch::OpClassTensorOp,
    ElemA, cutlass::layout::RowMajor, 128 / cutlass::sizeof_bits<ElemA>::value,
    ElemB, cutlass::layout::ColumnMajor, 128 / cutlass::sizeof_bits<ElemB>::value,
    Acc,
    TileShape, ClusterShape,
    cutlass::gemm::collective::StageCount<6>,
    cutlass::gemm::collective::KernelScheduleAuto
  >::CollectiveOp;

using GemmKernel = cutlass::gemm::kernel::GemmUniversal<
    cute::Shape<int,int,int,int>,
    CollectiveMainloop,
    CollectiveEpilogue
>;
using Gemm = cutlass::gemm::device::GemmUniversalAdapter<GemmKernel>;

// Force the device kernel symbol into the cubin without needing a host main.
auto* _anchor = &cutlass::device_kernel<GemmKernel>;


// ===== COMPILED SASS (sm_100a) =====

	.target	sm_100a

	.elftype	@"ET_EXEC"


//--------------------- .note.nv.tkinfo           --------------------------
	.section	.note.nv.tkinfo,"",@"SHT_NOTE"
	.sectionflags	@"SHF_NOTE_NV_TKINFO"
	.tkinfo
        /*0018*/ 	.word	0x00000002
        /*0030*/ 	.string	""
        /*0030*/ 	.string	"ptxas"
        /*0030*/ 	.string	"Cuda compilation tools, release 13.0, V13.0.88"
        /*0030*/ 	.string	"Build cuda_13.0.r13.0/compiler.36424714_0"
        /*0030*/ 	.string	"-arch sm_100a -m 64 "



//--------------------- .note.nv.cuinfo           --------------------------
	.section	.note.nv.cuinfo,"",@"SHT_NOTE"
	.sectionflags	@"SHF_NOTE_NV_CUINFO"
        /*0018*/ 	.short	0x0002
        /*001a*/ 	.short	0x0064
        /*001c*/ 	.short	0x0082
	.zero		2


//--------------------- .nv.info                  --------------------------
	.section	.nv.info,"",@"SHT_CUDA_INFO"
	.align	4


	//----- nvinfo : EIATTR_REGCOUNT
	.align		4
        /*0000*/ 	.byte	0x04, 0x2f
        /*0002*/ 	.short	(.L_19 - .L_18)
	.align		4
.L_18:
        /*0004*/ 	.word	index@(_ZN7cutlass13device_kernelINS_4gemm6kernel13GemmUniversalIN4cute5tupleIJiiiiEEENS1_10collective13CollectiveMmaINS1_35MainloopSm100TmaUmmaWarpSpecializedILi6ELi2ELi4ENS5_IJNS4_1CILi1EEESB_SB_EEEEENS5_IJNSA_ILi128EEENSA_ILi64EEESF_EEENS_6half_tENS5_IJlSB_lEEESH_SI_NS4_8TiledMMAINS4_8MMA_AtomIJNS4_20SM100_MMA_F16BF16_SSISH_SH_fLi128ELi64ELNS4_4UMMA5MajorE0ELSN_0ELNSM_7ScaleInE0ELSO_0EEEEEENS4_6LayoutISC_NS5_IJNSA_ILi0EEESS_SS_EEEEENS5_IJNS4_10UnderscoreESV_SV_EEEEENS4_13SM90_TMA_LOADENS4_14ComposedLayoutINS4_7SwizzleILi3ELi4ELi3EEENS4_18smem_ptr_flag_bitsILi16EEENSR_INS5_IJNSA_ILi8EEESF_EEENS5_IJSF_SB_EEEEEEEvNS4_8identityESY_S18_vS19_EENS_8epilogue10collective18CollectiveEpilogueINS1B_23Sm100TmaWarpSpecializedILi3ELi2ELi32ELb1ELb0EEEJSG_NS5_IJNSR_ISE_SB_EENSR_INSA_ILi32EEESB_EEEEESH_SI_SH_SI_NS1B_6fusion15FusionCallbacksIS1F_NS1K_17LinearCombinationISH_fSH_fLNS_15FloatRoundStyleE2EEESG_S1J_JEEENS4_5SM1004TMEM4LOAD26SM100_TMEM_LOAD_32dp32b32xESY_NSZ_INS10_ILi2ELi4ELi3EEES13_NSR_INS5_IJS14_S1H_EEENS5_IJS1H_SB_EEEEEEENS4_39AutoVectorizingCopyWithAssumedAlignmentILi128EEENS4_14SM90_TMA_STOREES1Y_S20_S20_EEEvvEEEEvNT_6ParamsE)
        /*0008*/ 	.word	0x0000006f


	//----- nvinfo : EIATTR_FRAME_SIZE
	.align		4
.L_19:
        /*000c*/ 	.byte	0x04, 0x11
        /*000e*/ 	.short	(.L_21 - .L_20)
	.align		4
.L_20:
        /*0010*/ 	.word	index@($__internal_2_$__cuda_sm10x_tcgen05_guardrail_trap_unallocated_columns_being_dealloced)
        /*0014*/ 	.word	0x00000000


	//----- nvinfo : EIATTR_FRAME_SIZE
	.align		4
.L_21:
        /*0018*/ 	.byte	0x04, 0x11
        /*001a*/ 	.short	(.L_23 - .L_22)
	.align		4
.L_22:
        /*001c*/ 	.word	index@($__internal_1_$__cuda_sm10x_tcgen05_guardrail_trap_phase_invalid_during_alloc)
        /*0020*/ 	.word	0x00000000


	//----- nvinfo : EIATTR_FRAME_SIZE
	.align		4
.L_23:
        /*0024*/ 	.byte	0x04, 0x11
        /*0026*/ 	.short	(.L_25 - .L_24)
	.align		4
.L_24:
        /*0028*/ 	.word	index@($__internal_0_$__cuda_sm10x_tcgen05_guardrail_trap_col_being_dealloced_not_returned_by_alloc)
        /*002c*/ 	.word	0x00000000


	//----- nvinfo : EIATTR_FRAME_SIZE
	.align		4
.L_25:
        /*0030*/ 	.byte	0x04, 0x11
        /*0032*/ 	.short	(.L_27 - .L_26)
	.align		4
.L_26:
        /*0034*/ 	.word	index@(_ZN7cutlass13device_kernelINS_4gemm6kernel13GemmUniversalIN4cute5tupleIJiiiiEEENS1_10collective13CollectiveMmaINS1_35MainloopSm100TmaUmmaWarpSpecializedILi6ELi2ELi4ENS5_IJNS4_1CILi1EEESB_SB_EEEEENS5_IJNSA_ILi128EEENSA_ILi64EEESF_EEENS_6half_tENS5_IJlSB_lEEESH_SI_NS4_8TiledMMAINS4_8MMA_AtomIJNS4_20SM100_MMA_F16BF16_SSISH_SH_fLi128ELi64ELNS4_4UMMA5MajorE0ELSN_0ELNSM_7ScaleInE0ELSO_0EEEEEENS4_6LayoutISC_NS5_IJNSA_ILi0EEESS_SS_EEEEENS5_IJNS4_10UnderscoreESV_SV_EEEEENS4_13SM90_TMA_LOADENS4_14ComposedLayoutINS4_7SwizzleILi3ELi4ELi3EEENS4_18smem_ptr_flag_bitsILi16EEENSR_INS5_IJNSA_ILi8EEESF_EEENS5_IJSF_SB_EEEEEEEvNS4_8identityESY_S18_vS19_EENS_8epilogue10collective18CollectiveEpilogueINS1B_23Sm100TmaWarpSpecializedILi3ELi2ELi32ELb1ELb0EEEJSG_NS5_IJNSR_ISE_SB_EENSR_INSA_ILi32EEESB_EEEEESH_SI_SH_SI_NS1B_6fusion15FusionCallbacksIS1F_NS1K_17LinearCombinationISH_fSH_fLNS_15FloatRoundStyleE2EEESG_S1J_JEEENS4_5SM1004TMEM4LOAD26SM100_TMEM_LOAD_32dp32b32xESY_NSZ_INS10_ILi2ELi4ELi3EEES13_NSR_INS5_IJS14_S1H_EEENS5_IJS1H_SB_EEEEEEENS4_39AutoVectorizingCopyWithAssumedAlignmentILi128EEENS4_14SM90_TMA_STOREES1Y_S20_S20_EEEvvEEEEvNT_6ParamsE)
        /*0038*/ 	.word	0x00000000


	//----- nvinfo : EIATTR_MIN_STACK_SIZE
	.align		4
.L_27:
        /*003c*/ 	.byte	0x04, 0x12
        /*003e*/ 	.short	(.L_29 - .L_28)
	.align		4
.L_28:
        /*0040*/ 	.word	index@(_ZN7cutlass13device_kernelINS_4gemm6kernel13GemmUniversalIN4cute5tupleIJiiiiEEENS1_10collective13CollectiveMmaINS1_35MainloopSm100TmaUmmaWarpSpecializedILi6ELi2ELi4ENS5_IJNS4_1CILi1EEESB_SB_EEEEENS5_IJNSA_ILi128EEENSA_ILi64EEESF_EEENS_6half_tENS5_IJlSB_lEEESH_SI_NS4_8TiledMMAINS4_8MMA_AtomIJNS4_20SM100_MMA_F16BF16_SSISH_SH_fLi128ELi64ELNS4_4UMMA5MajorE0ELSN_0ELNSM_7ScaleInE0ELSO_0EEEEEENS4_6LayoutISC_NS5_IJNSA_ILi0EEESS_SS_EEEEENS5_IJNS4_10UnderscoreESV_SV_EEEEENS4_13SM90_TMA_LOADENS4_14ComposedLayoutINS4_7SwizzleILi3ELi4ELi3EEENS4_18smem_ptr_flag_bitsILi16EEENSR_INS5_IJNSA_ILi8EEESF_EEENS5_IJSF_SB_EEEEEEEvNS4_8identityESY_S18_vS19_EENS_8epilogue10collective18CollectiveEpilogueINS1B_23Sm100TmaWarpSpecializedILi3ELi2ELi32ELb1ELb0EEEJSG_NS5_IJNSR_ISE_SB_EENSR_INSA_ILi32EEESB_EEEEESH_SI_SH_SI_NS1B_6fusion15FusionCallbacksIS1F_NS1K_17LinearCombinationISH_fSH_fLNS_15FloatRoundStyleE2EEESG_S1J_JEEENS4_5SM1004TMEM4LOAD26SM100_TMEM_LOAD_32dp32b32xESY_NSZ_INS10_ILi2ELi4ELi3EEES13_NSR_INS5_IJS14_S1H_EEENS5_IJS1H_SB_EEEEEEENS4_39AutoVectorizingCopyWithAssumedAlignmentILi128EEENS4_14SM90_TMA_STOREES1Y_S20_S20_EEEvvEEEEvNT_6ParamsE)
        /*0044*/ 	.word	0x00000000
.L_29:


//--------------------- .nv.compat                --------------------------
	.section	.nv.compat,"",@"SHT_CUDA_COMPAT_INFO"
	.align	4
        /*0000*/ 	.byte	0x02, 0x09, 0x01, 0x00, 0x02, 0x02, 0x02, 0x00, 0x02, 0x05, 0x05, 0x00, 0x03, 0x07, 0x01, 0x01
        /*0010*/ 	.byte	0x02, 0x03, 0x01, 0x00, 0x02, 0x06, 0x01, 0x00, 0x04, 0x0b, 0x08, 0x00, 0x09, 0x00, 0x00, 0x00
        /*0020*/ 	.byte	0x00, 0x00, 0x00, 0x00


//--------------------- .nv.info._ZN7cutlass13device_kernelINS_4gemm6kernel13GemmUniversalIN4cute5tupleIJiiiiEEENS1_10collective13CollectiveMmaINS1_35MainloopSm100TmaUmmaWarpSpecializedILi6ELi2ELi4ENS5_IJNS4_1CILi1EEESB_SB_EEEEENS5_IJNSA_ILi128EEENSA_ILi64EEESF_EEENS_6half_tENS5_IJlSB_lEEESH_SI_NS4_8TiledMMAINS4_8MMA_AtomIJNS4_20SM100_MMA_F16BF16_SSISH_SH_fLi128ELi64ELNS4_4UMMA5MajorE0ELSN_0ELNSM_7ScaleInE0ELSO_0EEEEEENS4_6LayoutISC_NS5_IJNSA_ILi0EEESS_SS_EEEEENS5_IJNS4_10UnderscoreESV_SV_EEEEENS4_13SM90_TMA_LOADENS4_14ComposedLayoutINS4_7SwizzleILi3ELi4ELi3EEENS4_18smem_ptr_flag_bitsILi16EEENSR_INS5_IJNSA_ILi8EEESF_EEENS5_IJSF_SB_EEEEEEEvNS4_8identityESY_S18_vS19_EENS_8epilogue10collective18CollectiveEpilogueINS1B_23Sm100TmaWarpSpecializedILi3ELi2ELi32ELb1ELb0EEEJSG_NS5_IJNSR_ISE_SB_EENSR_INSA_ILi32EEESB_EEEEESH_SI_SH_SI_NS1B_6fusion15FusionCallbacksIS1F_NS1K_17LinearCombinationISH_fSH_fLNS_15FloatRoundStyleE2EEESG_S1J_JEEENS4_5SM1004TMEM4LOAD26SM100_TMEM_LOAD_32dp32b32xESY_NSZ_INS10_ILi2ELi4ELi3EEES13_NSR_INS5_IJS14_S1H_EEENS5_IJS1H_SB_EEEEEEENS4_39AutoVectorizingCopyWithAssumedAlignmentILi128EEENS4_14SM90_TMA_STOREES1Y_S20_S20_EEEvvEEEEvNT_6ParamsE --------------------------
	.section	.nv.info._ZN7cutlass13device_kernelINS_4gemm6kernel13GemmUniversalIN4cute5tupleIJiiiiEEENS1_10collective13CollectiveMmaINS1_35MainloopSm100TmaUmmaWarpSpecializedILi6ELi2ELi4ENS5_IJNS4_1CILi1EEESB_SB_EEEEENS5_IJNSA_ILi128EEENSA_ILi64EEESF_EEENS_6half_tENS5_IJlSB_lEEESH_SI_NS4_8TiledMMAINS4_8MMA_AtomIJNS4_20SM100_MMA_F16BF16_SSISH_SH_fLi128ELi64ELNS4_4UMMA5MajorE0ELSN_0ELNSM_7ScaleInE0ELSO_0EEEEEENS4_6LayoutISC_NS5_IJNSA_ILi0EEESS_SS_EEEEENS5_IJNS4_10UnderscoreESV_SV_EEEEENS4_13SM90_TMA_LOADENS4_14ComposedLayoutINS4_7SwizzleILi3ELi4ELi3EEENS4_18smem_ptr_flag_bitsILi16EEENSR_INS5_IJNSA_ILi8EEESF_EEENS5_IJSF_SB_EEEEEEEvNS4_8identityESY_S18_vS19_EENS_8epilogue10collective18CollectiveEpilogueINS1B_23Sm100TmaWarpSpecializedILi3ELi2ELi32ELb1ELb0EEEJSG_NS5_IJNSR_ISE_SB_EENSR_INSA_ILi32EEESB_EEEEESH_SI_SH_SI_NS1B_6fusion15FusionCallbacksIS1F_NS1K_17LinearCombinationISH_fSH_fLNS_15FloatRoundStyleE2EEESG_S1J_JEEENS4_5SM1004TMEM4LOAD26SM100_TMEM_LOAD_32dp32b32xESY_NSZ_INS10_ILi2ELi4ELi3EEES13_NSR_INS5_IJS14_S1H_EEENS5_IJS1H_SB_EEEEEEENS4_39AutoVectorizingCopyWithAssumedAlignmentILi128EEENS4_14SM90_TMA_STOREES1Y_S20_S20_EEEvvEEEEvNT_6ParamsE,"",@"SHT_CUDA_INFO"
	.sectionflags	@""
	.align	4


	//----- nvinfo : EIATTR_CUDA_API_VERSION
	.align		4
        /*0000*/ 	.byte	0x04, 0x37
        /*0002*/ 	.short	(.L_31 - .L_30)
.L_30:
        /*0004*/ 	.word	0x00000082


	//----- nvinfo : EIATTR_KPARAM_INFO
	.align		4
.L_31:
        /*0008*/ 	.byte	0x04, 0x17
        /*000a*/ 	.short	(.L_33 - .L_32)
.L_32:
        /*000c*/ 	.word	0x00000000
        /*0010*/ 	.short	0x0000
        /*0012*/ 	.short	0x0000
        /*0014*/ 	.byte	0x00, 0xf0, 0x01, 0x20


	//----- nvinfo : EIATTR_AT_ENTRY_FRAGMENTS
	.align		4
.L_33:
        /*0018*/ 	.byte	0x04, 0x4f
        /*001a*/ 	.short	(.L_35 - .L_34)


	//   ....[0]....
.L_34:
        /*001c*/ 	.word	0x00000006


	//----- nvinfo : EIATTR_RESERVED_SMEM_USED
	.align		4
.L_35:
        /*0020*/ 	.byte	0x01, 0x41
	.zero		2


	//----- nvinfo : EIATTR_SPARSE_MMA_MASK
	.align		4
        /*0024*/ 	.byte	0x03, 0x50
        /*0026*/ 	.short	0x0000


	//----- nvinfo : EIATTR_TCGEN05_1CTA_USED
	.align		4
        /*0028*/ 	.byte	0x01, 0x51
	.zero		2


	//----- nvinfo : EIATTR_MAXREG_COUNT
	.align		4
        /*002c*/ 	.byte	0x03, 0x1b
        /*002e*/ 	.short	0x00ff


	//----- nvinfo : EIATTR_NUM_BARRIERS
	.align		4
        /*0030*/ 	.byte	0x02, 0x4c
        /*0032*/ 	.byte	0x07
	.zero		1


	//----- nvinfo : EIATTR_EXTERNS
	.align		4
        /*0034*/ 	.byte	0x04, 0x0f
        /*0036*/ 	.short	(.L_37 - .L_36)


	//   ....[0]....
	.align		4
.L_36:
        /*0038*/ 	.word	index@(__assertfail)


	//----- nvinfo : EIATTR_MERCURY_ISA_VERSION
	.align		4
.L_37:
        /*003c*/ 	.byte	0x03, 0x5f
        /*003e*/ 	.short	0x0101


	//----- nvinfo : EIATTR_INT_WARP_WIDE_INSTR_OFFSETS
	.align		4
        /*0040*/ 	.byte	0x04, 0x31
        /*0042*/ 	.short	(.L_39 - .L_38)


	//   ....[0]....
.L_38:
        /*0044*/ 	.word	0x00001e00


	//   ....[1]....
        /*0048*/ 	.word	0x00003960


	//   ....[2]....
        /*004c*/ 	.word	0x00003990


	//   ....[3]....
        /*0050*/ 	.word	0x000039e0


	//   ....[4]....
        /*0054*/ 	.word	0x000042d0


	//   ....[5]....
        /*0058*/ 	.word	0x000042f0


	//   ....[6]....
        /*005c*/ 	.word	0x000045c0


	//   ....[7]....
        /*0060*/ 	.word	0x000046f0


	//----- nvinfo : EIATTR_COOP_GROUP_MASK_REGIDS
	.align		4
.L_39:
        /*0064*/ 	.byte	0x04, 0x29
        /*0066*/ 	.short	(.L_41 - .L_40)


	//   ....[0]....
.L_40:
        /*0068*/ 	.word	0xffffffff


	//   ....[1]....
        /*006c*/ 	.word	0xffffffff


	//   ....[2]....
        /*0070*/ 	.word	0xffffffff


	//   ....[3]....
        /*0074*/ 	.word	0xffffffff


	//   ....[4]....
        /*0078*/ 	.word	0xffffffff


	//   ....[5]....
        /*007c*/ 	.word	0xffffffff


	//   ....[6]....
        /*0080*/ 	.word	0xffffffff


	//   ....[7]....
        /*0084*/ 	.word	0xffffffff


	//   ....[8]....
        /*0088*/ 	.word	0xffffffff


	//   ....[9]....
        /*008c*/ 	.word	0xffffffff


	//   ....[10]....
        /*0090*/ 	.word	0xffffffff


	//   ....[11]....
        /*0094*/ 	.word	0xffffffff


	//   ....[12]....
        /*0098*/ 	.word	0xffffffff


	//----- nvinfo : EIATTR_COOP_GROUP_INSTR_OFFSETS
	.align		4
.L_41:
        /*009c*/ 	.byte	0x04, 0x28
        /*009e*/ 	.short	(.L_43 - .L_42)


	//   ....[0]....
.L_42:
        /*00a0*/ 	.word	0x00000090


	//   ....[1]....
        /*00a4*/ 	.word	0x000004d0


	//   ....[2]....
        /*00a8*/ 	.word	0x00000680


	//   ....[3]....
        /*00ac*/ 	.word	0x00000800


	//   ....[4]....
        /*00b0*/ 	.word	0x00000900


	//   ....[5]....
        /*00b4*/ 	.word	0x00000a70


	//   ....[6]....
        /*00b8*/ 	.word	0x00000c10


	//   ....[7]....
        /*00bc*/ 	.word	0x00001ce0


	//   ....[8]....
        /*00c0*/ 	.word	0x00002be0


	//   ....[9]....
        /*00c4*/ 	.word	0x00002df0


	//   ....[10]....
        /*00c8*/ 	.word	0x00002e20


	//   ....[11]....
        /*00cc*/ 	.word	0x00003850


	//   ....[12]....
        /*00d0*/ 	.word	0x00003a80


	//----- nvinfo : EIATTR_VRC_CTA_INIT_COUNT
	.align		4
.L_43:
        /*00d4*/ 	.byte	0x02, 0x4a
        /*00d6*/ 	.byte	0x80
	.zero		1


	//----- nvinfo : EIATTR_SYSCALL_OFFSETS
	.align		4
        /*00d8*/ 	.byte	0x04, 0x46
        /*00da*/ 	.short	(.L_45 - .L_44)


	//   ....[0]....
.L_44:
        /*00dc*/ 	.word	0x000052a0


	//   ....[1]....
        /*00e0*/ 	.word	0x00005390


	//   ....[2]....
        /*00e4*/ 	.word	0x00005bd0


	//   ....[3]....
        /*00e8*/ 	.word	0x00006880


	//----- nvinfo : EIATTR_MBARRIER_INSTR_OFFSETS
	.align		4
.L_45:
        /*00ec*/ 	.byte	0x04, 0x39
        /*00ee*/ 	.short	(.L_47 - .L_46)


	//   ....[0]....
.L_46:
        /*00f0*/ 	.word	0x000005b0
        /*00f4*/ 	.word	0x000000ff
        /*00f8*/ 	.word	0x00000000
        /*00fc*/ 	.short	0x0100
        /*00fe*/ 	.byte	0x05
	.zero		1


	//   ....[1]....
        /*0100*/ 	.word	0x000005c0
        /*0104*/ 	.word	0x000000ff
        /*0108*/ 	.word	0x00000030
        /*010c*/ 	.short	0x0100
        /*010e*/ 	.byte	0x05
	.zero		1


	//   ....[2]....
        /*0110*/ 	.word	0x000005d0
        /*0114*/ 	.word	0x000000ff
        /*0118*/ 	.word	0x00000008
        /*011c*/ 	.short	0x0100
        /*011e*/ 	.byte	0x05
	.zero		1


	//   ....[3]....
        /*0120*/ 	.word	0x000005e0
        /*0124*/ 	.word	0x000000ff
        /*0128*/ 	.word	0x00000038
        /*012c*/ 	.short	0x0100
        /*012e*/ 	.byte	0x05
	.zero		1


	//   ....[4]....
        /*0130*/ 	.word	0x000005f0
        /*0134*/ 	.word	0x000000ff
        /*0138*/ 	.word	0x00000010
        /*013c*/ 	.short	0x0100
        /*013e*/ 	.byte	0x05
	.zero		1


	//   ....[5]....
        /*0140*/ 	.word	0x00000600
        /*0144*/ 	.word	0x000000ff
        /*0148*/ 	.word	0x00000040
        /*014c*/ 	.short	0x0100
        /*014e*/ 	.byte	0x05
	.zero		1


	//   ....[6]....
        /*0150*/ 	.word	0x00000610
        /*0154*/ 	.word	0x000000ff
        /*0158*/ 	.word	0x00000018
        /*015c*/ 	.short	0x0100
        /*015e*/ 	.byte	0x05
	.zero		1


	//   ....[7]....
        /*0160*/ 	.word	0x00000620
        /*0164*/ 	.word	0x000000ff
        /*0168*/ 	.word	0x00000048
        /*016c*/ 	.short	0x0100
        /*016e*/ 	.byte	0x05
	.zero		1


	//   ....[8]....
        /*0170*/ 	.word	0x00000630
        /*0174*/ 	.word	0x000000ff
        /*0178*/ 	.word	0x00000020
        /*017c*/ 	.short	0x0100
        /*017e*/ 	.byte	0x05
	.zero		1


	//   ....[9]....
        /*0180*/ 	.word	0x00000640
        /*0184*/ 	.word	0x000000ff
        /*0188*/ 	.word	0x00000050
        /*018c*/ 	.short	0x0100
        /*018e*/ 	.byte	0x05
	.zero		1


	//   ....[10]....
        /*0190*/ 	.word	0x00000650
        /*0194*/ 	.word	0x000000ff
        /*0198*/ 	.word	0x00000028
        /*019c*/ 	.short	0x0100
        /*019e*/ 	.byte	0x05
	.zero		1


	//   ....[11]....
        /*01a0*/ 	.word	0x00000660
        /*01a4*/ 	.word	0x000000ff
        /*01a8*/ 	.word	0x00000058
        /*01ac*/ 	.short	0x0100
        /*01ae*/ 	.byte	0x05
	.zero		1


	//   ....[12]....
        /*01b0*/ 	.word	0x00000790
        /*01b4*/ 	.word	0x000000ff
        /*01b8*/ 	.word	0x00000060
        /*01bc*/ 	.short	0x0100
        /*01be*/ 	.byte	0x07
	.zero		1


	//   ....[13]....
        /*01c0*/ 	.word	0x000007a0
        /*01c4*/ 	.word	0x000000ff
        /*01c8*/ 	.word	0x00000078
        /*01cc*/ 	.short	0x0100
        /*01ce*/ 	.byte	0x07
	.zero		1


	//   ....[14]....
        /*01d0*/ 	.word	0x000007b0
        /*01d4*/ 	.word	0x000000ff
        /*01d8*/ 	.word	0x00000068
        /*01dc*/ 	.short	0x0100
        /*01de*/ 	.byte	0x07
	.zero		1


	//   ....[15]....
        /*01e0*/ 	.word	0x000007c0
        /*01e4*/ 	.word	0x000000ff
        /*01e8*/ 	.word	0x00000080
        /*01ec*/ 	.short	0x0100
        /*01ee*/ 	.byte	0x07
	.zero		1


	//   ....[16]....
        /*01f0*/ 	.word	0x000007d0
        /*01f4*/ 	.word	0x000000ff
        /*01f8*/ 	.word	0x00000070
        /*01fc*/ 	.short	0x0100
        /*01fe*/ 	.byte	0x07
	.zero		1


	//   ....[17]....
        /*0200*/ 	.word	0x000007e0
        /*0204*/ 	.word	0x000000ff
        /*0208*/ 	.word	0x00000088
        /*020c*/ 	.short	0x0100
        /*020e*/ 	.byte	0x07
	.zero		1


	//   ....[18]....
        /*0210*/ 	.word	0x000008d0
        /*0214*/ 	.word	0x000000ff
        /*0218*/ 	.word	0x00000090
        /*021c*/ 	.short	0x0100
        /*021e*/ 	.byte	0x05
	.zero		1


	//   ....[19]....
        /*0220*/ 	.word	0x000008e0
        /*0224*/ 	.word	0x000000ff
        /*0228*/ 	.word	0x00000098
        /*022c*/ 	.short	0x0100
        /*022e*/ 	.byte	0x05
	.zero		1


	//   ....[20]....
        /*0230*/ 	.word	0x00000a20
        /*0234*/ 	.word	0x000000ff
        /*0238*/ 	.word	0x000000a0
        /*023c*/ 	.short	0x0100
        /*023e*/ 	.byte	0x05
	.zero		1


	//   ....[21]....
        /*0240*/ 	.word	0x00000a30
        /*0244*/ 	.word	0x000000ff
        /*0248*/ 	.word	0x000000b0
        /*024c*/ 	.short	0x0100
        /*024e*/ 	.byte	0x05
	.zero		1


	//   ....[22]....
        /*0250*/ 	.word	0x00000a40
        /*0254*/ 	.word	0x000000ff
        /*0258*/ 	.word	0x000000a8
        /*025c*/ 	.short	0x0100
        /*025e*/ 	.byte	0x05
	.zero		1


	//   ....[23]....
        /*0260*/ 	.word	0x00000a50
        /*0264*/ 	.word	0x000000ff
        /*0268*/ 	.word	0x000000b8
        /*026c*/ 	.short	0x0100
        /*026e*/ 	.byte	0x05
	.zero		1


	//   ....[24]....
        /*0270*/ 	.word	0x00000b80
        /*0274*/ 	.word	0x000000ff
        /*0278*/ 	.word	0x000000c0
        /*027c*/ 	.short	0x0100
        /*027e*/ 	.byte	0x07
	.zero		1


	//   ....[25]....
        /*0280*/ 	.word	0x00000b90
        /*0284*/ 	.word	0x000000ff
        /*0288*/ 	.word	0x000000e0
        /*028c*/ 	.short	0x0100
        /*028e*/ 	.byte	0x07
	.zero		1


	//   ....[26]....
        /*0290*/ 	.word	0x00000ba0
        /*0294*/ 	.word	0x000000ff
        /*0298*/ 	.word	0x000000c8
        /*029c*/ 	.short	0x0100
        /*029e*/ 	.byte	0x07
	.zero		1


	//   ....[27]....
        /*02a0*/ 	.word	0x00000bb0
        /*02a4*/ 	.word	0x000000ff
        /*02a8*/ 	.word	0x000000e8
        /*02ac*/ 	.short	0x0100
        /*02ae*/ 	.byte	0x07
	.zero		1


	//   ....[28]....
        /*02b0*/ 	.word	0x00000bc0
        /*02b4*/ 	.word	0x000000ff
        /*02b8*/ 	.word	0x000000d0
        /*02bc*/ 	.short	0x0100
        /*02be*/ 	.byte	0x07
	.zero		1


	//   ....[29]....
        /*02c0*/ 	.word	0x00000bd0
        /*02c4*/ 	.word	0x000000ff
        /*02c8*/ 	.word	0x000000f0
        /*02cc*/ 	.short	0x0100
        /*02ce*/ 	.byte	0x07
	.zero		1


	//   ....[30]....
        /*02d0*/ 	.word	0x00000be0
        /*02d4*/ 	.word	0x000000ff
        /*02d8*/ 	.word	0x000000d8
        /*02dc*/ 	.short	0x0100
        /*02de*/ 	.byte	0x07
	.zero		1


	//   ....[31]....
        /*02e0*/ 	.word	0x00000bf0
        /*02e4*/ 	.word	0x000000ff
        /*02e8*/ 	.word	0x000000f8
        /*02ec*/ 	.short	0x0100
        /*02ee*/ 	.byte	0x07
	.zero		1


	//   ....[32]....
        /*02f0*/ 	.word	0x00000ce0
        /*02f4*/ 	.word	0x000000ff
        /*02f8*/ 	.word	0x00000100
        /*02fc*/ 	.short	0x0100
        /*02fe*/ 	.byte	0x05
	.zero		1


	//   ....[33]....
        /*0300*/ 	.word	0x00000cf0
        /*0304*/ 	.word	0x000000ff
        /*0308*/ 	.word	0x00000110
        /*030c*/ 	.short	0x0100
        /*030e*/ 	.byte	0x05
	.zero		1


	//   ....[34]....
        /*0310*/ 	.word	0x00000d00
        /*0314*/ 	.word	0x000000ff
        /*0318*/ 	.word	0x00000108
        /*031c*/ 	.short	0x0100
        /*031e*/ 	.byte	0x05
	.zero		1


	//   ....[35]....
        /*0320*/ 	.word	0x00000d10
        /*0324*/ 	.word	0x000000ff
        /*0328*/ 	.word	0x00000118
        /*032c*/ 	.short	0x0100
        /*032e*/ 	.byte	0x05
	.zero		1


	//   ....[36]....
        /*0330*/ 	.word	0x000015e0
        /*0334*/ 	.word	0x00000002
        /*0338*/ 	.word	0x00000110
        /*033c*/ 	.short	0x010a
        /*033e*/ 	.byte	0xff
	.zero		1


	//   ....[37]....
        /*0340*/ 	.word	0x00001610
        /*0344*/ 	.word	0x00000002
        /*0348*/ 	.word	0x00000100
        /*034c*/ 	.short	0x0101
        /*034e*/ 	.byte	0xff
	.zero		1


	//   ....[38]....
        /*0350*/ 	.word	0x000016e0
        /*0354*/ 	.word	0x000000ff
        /*0358*/ 	.word	0x00000030
        /*035c*/ 	.short	0x010a
        /*035e*/ 	.byte	0x08
	.zero		1


	//   ....[39]....
        /*0360*/ 	.word	0x00001780
        /*0364*/ 	.word	0x000000ff
        /*0368*/ 	.word	0x00000030
        /*036c*/ 	.short	0x010a
        /*036e*/ 	.byte	0x21
	.zero		1


	//   ....[40]....
        /*0370*/ 	.word	0x000018d0
        /*0374*/ 	.word	0x000000ff
        /*0378*/ 	.word	0x00000030
        /*037c*/ 	.short	0x010a
        /*037e*/ 	.byte	0x08
	.zero		1


	//   ....[41]....
        /*0380*/ 	.word	0x000019e0
        /*0384*/ 	.word	0x000000ff
        /*0388*/ 	.word	0x00000098
        /*038c*/ 	.short	0x0101
        /*038e*/ 	.byte	0x04
	.zero		1


	//   ....[42]....
        /*0390*/ 	.word	0x00001a00
        /*0394*/ 	.word	0x000000ff
        /*0398*/ 	.word	0x00000030
        /*039c*/ 	.short	0x010a
        /*039e*/ 	.byte	0x08
	.zero		1


	//   ....[43]....
        /*03a0*/ 	.word	0x00001a80
        /*03a4*/ 	.word	0x000000ff
        /*03a8*/ 	.word	0x00000030
        /*03ac*/ 	.short	0x010a
        /*03ae*/ 	.byte	0x11
	.zero		1


	//   ....[44]....
        /*03b0*/ 	.word	0x00001bd0
        /*03b4*/ 	.word	0x000000ff
        /*03b8*/ 	.word	0x00000030
        /*03bc*/ 	.short	0x010a
        /*03be*/ 	.byte	0x08
	.zero		1


	//   ....[45]....
        /*03c0*/ 	.word	0x00001d10
        /*03c4*/ 	.word	0x00000002
        /*03c8*/ 	.word	0x000000a0
        /*03cc*/ 	.short	0x010a
        /*03ce*/ 	.byte	0xff
	.zero		1


	//   ....[46]....
        /*03d0*/ 	.word	0x00001dd0
        /*03d4*/ 	.word	0x00000002
        /*03d8*/ 	.word	0x00000000
        /*03dc*/ 	.short	0x0101
        /*03de*/ 	.byte	0xff
	.zero		1


	//   ....[47]....
        /*03e0*/ 	.word	0x00002330
        /*03e4*/ 	.word	0x000000ff
        /*03e8*/ 	.word	0x00000000
        /*03ec*/ 	.short	0x010a
        /*03ee*/ 	.byte	0x05
	.zero		1


	//   ....[48]....
        /*03f0*/ 	.word	0x000023c0
        /*03f4*/ 	.word	0x000000ff
        /*03f8*/ 	.word	0x00000000
        /*03fc*/ 	.short	0x010a
        /*03fe*/ 	.byte	0x05
	.zero		1


	//   ....[49]....
        /*0400*/ 	.word	0x00002450
        /*0404*/ 	.word	0x000000ff
        /*0408*/ 	.word	0x00000000
        /*040c*/ 	.short	0x010a
        /*040e*/ 	.byte	0x05
	.zero		1


	//   ....[50]....
        /*0410*/ 	.word	0x000024e0
        /*0414*/ 	.word	0x000000ff
        /*0418*/ 	.word	0x00000000
        /*041c*/ 	.short	0x010a
        /*041e*/ 	.byte	0x05
	.zero		1


	//   ....[51]....
        /*0420*/ 	.word	0x00002570
        /*0424*/ 	.word	0x000000ff
        /*0428*/ 	.word	0x00000000
        /*042c*/ 	.short	0x010a
        /*042e*/ 	.byte	0x05
	.zero		1


	//   ....[52]....
        /*0430*/ 	.word	0x00002610
        /*0434*/ 	.word	0x00000000
        /*0438*/ 	.word	0x00000000
        /*043c*/ 	.short	0x010a
        /*043e*/ 	.byte	0xff
	.zero		1


	//   ....[53]....
        /*0440*/ 	.word	0x00002730
        /*0444*/ 	.word	0x00000000
        /*0448*/ 	.word	0x00000100
        /*044c*/ 	.short	0x010a
        /*044e*/ 	.byte	0xff
	.zero		1


	//   ....[54]....
        /*0450*/ 	.word	0x000027a0
        /*0454*/ 	.word	0x00000000
        /*0458*/ 	.word	0x00000000
        /*045c*/ 	.short	0x0101
        /*045e*/ 	.byte	0xff
	.zero		1


	//   ....[55]....
        /*0460*/ 	.word	0x000027c0
        /*0464*/ 	.word	0x000000ff
        /*0468*/ 	.word	0x000000b0
        /*046c*/ 	.short	0x010a
        /*046e*/ 	.byte	0x05
	.zero		1


	//   ....[56]....
        /*0470*/ 	.word	0x000028e0
        /*0474*/ 	.word	0x00000000
        /*0478*/ 	.word	0x000000a0
        /*047c*/ 	.short	0x010a
        /*047e*/ 	.byte	0xff
	.zero		1


	//   ....[57]....
        /*0480*/ 	.word	0x000029e0
        /*0484*/ 	.word	0x00000000
        /*0488*/ 	.word	0x00000000
        /*048c*/ 	.short	0x0101
        /*048e*/ 	.byte	0xff
	.zero		1


	//   ....[58]....
        /*0490*/ 	.word	0x00002a70
        /*0494*/ 	.word	0x000000ff
        /*0498*/ 	.word	0x000000b0
        /*049c*/ 	.short	0x0106
        /*049e*/ 	.byte	0x05
	.zero		1


	//   ....[59]....
        /*04a0*/ 	.word	0x00002a90
        /*04a4*/ 	.word	0x000000ff
        /*04a8*/ 	.word	0x000000b0
        /*04ac*/ 	.short	0x010a
        /*04ae*/ 	.byte	0x05
	.zero		1


	//   ....[60]....
        /*04b0*/ 	.word	0x00002b20
        /*04b4*/ 	.word	0x000000ff
        /*04b8*/ 	.word	0x000000b0
        /*04bc*/ 	.short	0x0106
        /*04be*/ 	.byte	0x04
	.zero		1


	//   ....[61]....
        /*04c0*/ 	.word	0x00002b60
        /*04c4*/ 	.word	0x00000000
        /*04c8*/ 	.word	0x000000b0
        /*04cc*/ 	.short	0x010a
        /*04ce*/ 	.byte	0xff
	.zero		1


	//   ....[62]....
        /*04d0*/ 	.word	0x000030a0
        /*04d4*/ 	.word	0x00000000
        /*04d8*/ 	.word	0x000000a0
        /*04dc*/ 	.short	0x010a
        /*04de*/ 	.byte	0xff
	.zero		1


	//   ....[63]....
        /*04e0*/ 	.word	0x000031b0
        /*04e4*/ 	.word	0x00000003
        /*04e8*/ 	.word	0x00000000
        /*04ec*/ 	.short	0x0101
        /*04ee*/ 	.byte	0xff
	.zero		1


	//   ....[64]....
        /*04f0*/ 	.word	0x000031c0
        /*04f4*/ 	.word	0x000000ff
        /*04f8*/ 	.word	0x00000000
        /*04fc*/ 	.short	0x010a
        /*04fe*/ 	.byte	0x06
	.zero		1


	//   ....[65]....
        /*0500*/ 	.word	0x000031e0
        /*0504*/ 	.word	0x000000ff
        /*0508*/ 	.word	0x000000e0
        /*050c*/ 	.short	0x010a
        /*050e*/ 	.byte	0x07
	.zero		1


	//   ....[66]....
        /*0510*/ 	.word	0x000032b0
        /*0514*/ 	.word	0x000000ff
        /*0518*/ 	.word	0x00000000
        /*051c*/ 	.short	0x010a
        /*051e*/ 	.byte	0x06
	.zero		1


	//   ....[67]....
        /*0520*/ 	.word	0x000033e0
        /*0524*/ 	.word	0x000000ff
        /*0528*/ 	.word	0x00000000
        /*052c*/ 	.short	0x010a
        /*052e*/ 	.byte	0x1a
	.zero		1


	//   ....[68]....
        /*0530*/ 	.word	0x00003680
        /*0534*/ 	.word	0x000000ff
        /*0538*/ 	.word	0x00000000
        /*053c*/ 	.short	0x010a
        /*053e*/ 	.byte	0x06
	.zero		1


	//   ....[69]....
        /*0540*/ 	.word	0x00003710
        /*0544*/ 	.word	0x000000ff
        /*0548*/ 	.word	0x00000000
        /*054c*/ 	.short	0x010a
        /*054e*/ 	.byte	0x06
	.zero		1


	//   ....[70]....
        /*0550*/ 	.word	0x000037a0
        /*0554*/ 	.word	0x000000ff
        /*0558*/ 	.word	0x00000000
        /*055c*/ 	.short	0x010a
        /*055e*/ 	.byte	0x06
	.zero		1


	//   ....[71]....
        /*0560*/ 	.word	0x00003830
        /*0564*/ 	.word	0x000000ff
        /*0568*/ 	.word	0x00000000
        /*056c*/ 	.short	0x010a
        /*056e*/ 	.byte	0x07
	.zero		1


	//   ....[72]....
        /*0570*/ 	.word	0x00003c70
        /*0574*/ 	.word	0x00000000
        /*0578*/ 	.word	0x000000a0
        /*057c*/ 	.short	0x010a
        /*057e*/ 	.byte	0xff
	.zero		1


	//   ....[73]....
        /*0580*/ 	.word	0x00003d30
        /*0584*/ 	.word	0x00000000
        /*0588*/ 	.word	0x00000000
        /*058c*/ 	.short	0x0101
        /*058e*/ 	.byte	0xff
	.zero		1


	//   ....[74]....
        /*0590*/ 	.word	0x00004050
        /*0594*/ 	.word	0x000000ff
        /*0598*/ 	.word	0x00000098
        /*059c*/ 	.short	0x010a
        /*059e*/ 	.byte	0x07
	.zero		1


	//   ....[75]....
        /*05a0*/ 	.word	0x00004270
        /*05a4*/ 	.word	0x000000ff
        /*05a8*/ 	.word	0x00000078
        /*05ac*/ 	.short	0x010a
        /*05ae*/ 	.byte	0x0f
	.zero		1


	//   ....[76]....
        /*05b0*/ 	.word	0x00004470
        /*05b4*/ 	.word	0x000000ff
        /*05b8*/ 	.word	0x00000060
        /*05bc*/ 	.short	0x010b
        /*05be*/ 	.byte	0x0f
	.zero		1


	//   ....[77]....
        /*05c0*/ 	.word	0x000044c0
        /*05c4*/ 	.word	0x000000ff
        /*05c8*/ 	.word	0x00000000
        /*05cc*/ 	.short	0x0101
        /*05ce*/ 	.byte	0x10
	.zero		1


	//   ....[78]....
        /*05d0*/ 	.word	0x00004500
        /*05d4*/ 	.word	0x000000ff
        /*05d8*/ 	.word	0x00000078
        /*05dc*/ 	.short	0x010a
        /*05de*/ 	.byte	0x0d
	.zero		1


	//   ....[79]....
        /*05e0*/ 	.word	0x00004740
        /*05e4*/ 	.word	0x000000ff
        /*05e8*/ 	.word	0x00000060
        /*05ec*/ 	.short	0x010b
        /*05ee*/ 	.byte	0x0d
	.zero		1


	//   ....[80]....
        /*05f0*/ 	.word	0x000047b0
        /*05f4*/ 	.word	0x000000ff
        /*05f8*/ 	.word	0x00000000
        /*05fc*/ 	.short	0x0101
        /*05fe*/ 	.byte	0x0f
	.zero		1


	//   ....[81]....
        /*0600*/ 	.word	0x00004800
        /*0604*/ 	.word	0x000000ff
        /*0608*/ 	.word	0x00000000
        /*060c*/ 	.short	0x010a
        /*060e*/ 	.byte	0x04
	.zero		1


	//   ....[82]....
        /*0610*/ 	.word	0x00004890
        /*0614*/ 	.word	0x000000ff
        /*0618*/ 	.word	0x00000000
        /*061c*/ 	.short	0x010a
        /*061e*/ 	.byte	0x04
	.zero		1


	//   ....[83]....
        /*0620*/ 	.word	0x00004930
        /*0624*/ 	.word	0x00000000
        /*0628*/ 	.word	0x00000000
        /*062c*/ 	.short	0x010a
        /*062e*/ 	.byte	0xff
	.zero		1


	//   ....[84]....
        /*0630*/ 	.word	0x00004c70
        /*0634*/ 	.word	0x00000000
        /*0638*/ 	.word	0x000000a0
        /*063c*/ 	.short	0x010a
        /*063e*/ 	.byte	0xff
	.zero		1


	//   ....[85]....
        /*0640*/ 	.word	0x00004d80
        /*0644*/ 	.word	0x00000000
        /*0648*/ 	.word	0x00000000
        /*064c*/ 	.short	0x0101
        /*064e*/ 	.byte	0xff
	.zero		1


	//   ....[86]....
        /*0650*/ 	.word	0x00005820
        /*0654*/ 	.word	0x00000000
        /*0658*/ 	.word	0x00000060
        /*065c*/ 	.short	0x010a
        /*065e*/ 	.byte	0xff
	.zero		1


	//   ....[87]....
        /*0660*/ 	.word	0x00005890
        /*0664*/ 	.word	0x00000049
        /*0668*/ 	.word	0x000000c0
        /*066c*/ 	.short	0x010a
        /*066e*/ 	.byte	0xff
	.zero		1


	//   ....[88]....
        /*0670*/ 	.word	0x00005980
        /*0674*/ 	.word	0x00000000
        /*0678*/ 	.word	0x00000060
        /*067c*/ 	.short	0x010a
        /*067e*/ 	.byte	0xff
	.zero		1


	//   ....[89]....
        /*0680*/ 	.word	0x00005ab0
        /*0684*/ 	.word	0x00000049
        /*0688*/ 	.word	0x000000c0
        /*068c*/ 	.short	0x010a
        /*068e*/ 	.byte	0xff
	.zero		1


	//   ....[90]....
        /*0690*/ 	.word	0x000065c0
        /*0694*/ 	.word	0x00000000
        /*0698*/ 	.word	0x00000000
        /*069c*/ 	.short	0x0101
        /*069e*/ 	.byte	0xff
	.zero		1


	//   ....[91]....
        /*06a0*/ 	.word	0x000065d0
        /*06a4*/ 	.word	0x00000002
        /*06a8*/ 	.word	0x00000060
        /*06ac*/ 	.short	0x010a
        /*06ae*/ 	.byte	0xff
	.zero		1


	//   ....[92]....
        /*06b0*/ 	.word	0x000066a0
        /*06b4*/ 	.word	0x00000002
        /*06b8*/ 	.word	0x00000060
        /*06bc*/ 	.short	0x010a
        /*06be*/ 	.byte	0xff
	.zero		1


	//   ....[93]....
        /*06c0*/ 	.word	0x000069f0
        /*06c4*/ 	.word	0x000000ff
        /*06c8*/ 	.word	0x00000000
        /*06cc*/ 	.short	0x0101
        /*06ce*/ 	.byte	0x05
	.zero		1


	//   ....[94]....
        /*06d0*/ 	.word	0x00007340
        /*06d4*/ 	.word	0x00000000
        /*06d8*/ 	.word	0x00000000
        /*06dc*/ 	.short	0x0101
        /*06de*/ 	.byte	0xff
	.zero		1


	//   ....[95]....
        /*06e0*/ 	.word	0x000075b0
        /*06e4*/ 	.word	0x000000ff
        /*06e8*/ 	.word	0x00000000
        /*06ec*/ 	.short	0x0101
        /*06ee*/ 	.byte	0x04
	.zero		1


	//   ....[96]....
        /*06f0*/ 	.word	0x000075d0
        /*06f4*/ 	.word	0x00000002
        /*06f8*/ 	.word	0x00000110
        /*06fc*/ 	.short	0x010a
        /*06fe*/ 	.byte	0xff
	.zero		1


	//   ....[97]....
        /*0700*/ 	.word	0x00007630
        /*0704*/ 	.word	0x00000002
        /*0708*/ 	.word	0x00000030
        /*070c*/ 	.short	0x010a
        /*070e*/ 	.byte	0xff
	.zero		1


	//   ....[98]....
        /*0710*/ 	.word	0x00007690
        /*0714*/ 	.word	0x00000002
        /*0718*/ 	.word	0x00000030
        /*071c*/ 	.short	0x010a
        /*071e*/ 	.byte	0xff
	.zero		1


	//   ....[99]....
        /*0720*/ 	.word	0x000076e0
        /*0724*/ 	.word	0x00000002
        /*0728*/ 	.word	0x000000a0
        /*072c*/ 	.short	0x010a
        /*072e*/ 	.byte	0xff
	.zero		1


	//   ....[100]....
        /*0730*/ 	.word	0x00007740
        /*0734*/ 	.word	0x00000000
        /*0738*/ 	.word	0x00000000
        /*073c*/ 	.short	0x010a
        /*073e*/ 	.byte	0xff
	.zero		1


	//   ....[101]....
        /*0740*/ 	.word	0x000077a0
        /*0744*/ 	.word	0x00000000
        /*0748*/ 	.word	0x00000000
        /*074c*/ 	.short	0x010a
        /*074e*/ 	.byte	0xff
	.zero		1


	//   ....[102]....
        /*0750*/ 	.word	0x00007800
        /*0754*/ 	.word	0x00000000
        /*0758*/ 	.word	0x00000000
        /*075c*/ 	.short	0x010a
        /*075e*/ 	.byte	0xff
	.zero		1


	//   ....[103]....
        /*0760*/ 	.word	0x00007860
        /*0764*/ 	.word	0x00000000
        /*0768*/ 	.word	0x00000000
        /*076c*/ 	.short	0x010a
        /*076e*/ 	.byte	0xff
	.zero		1


	//   ....[104]....
        /*0770*/ 	.word	0x000078c0
        /*0774*/ 	.word	0x00000000
        /*0778*/ 	.word	0x00000000
        /*077c*/ 	.short	0x010a
        /*077e*/ 	.byte	0xff
	.zero		1


	//   ....[105]....
        /*0780*/ 	.word	0x00007910
        /*0784*/ 	.word	0x00000000
        /*0788*/ 	.word	0x00000100
        /*078c*/ 	.short	0x010a
        /*078e*/ 	.byte	0xff
	.zero		1


	//   ....[106]....
        /*0790*/ 	.word	0x00007970
        /*0794*/ 	.word	0x00000000
        /*0798*/ 	.word	0x000000b0
        /*079c*/ 	.short	0x010a
        /*079e*/ 	.byte	0xff
	.zero		1


	//   ....[107]....
        /*07a0*/ 	.word	0x000079c0
        /*07a4*/ 	.word	0x00000000
        /*07a8*/ 	.word	0x000000a0
        /*07ac*/ 	.short	0x010a
        /*07ae*/ 	.byte	0xff
	.zero		1


	//   ....[108]....
        /*07b0*/ 	.word	0x00007a20
        /*07b4*/ 	.word	0x00000000
        /*07b8*/ 	.word	0x000000b0
        /*07bc*/ 	.short	0x010a
        /*07be*/ 	.byte	0xff
	.zero		1


	//   ....[109]....
        /*07c0*/ 	.word	0x00007a70
        /*07c4*/ 	.word	0x00000000
        /*07c8*/ 	.word	0x000000a0
        /*07cc*/ 	.short	0x010a
        /*07ce*/ 	.byte	0xff
	.zero		1


	//   ....[110]....
        /*07d0*/ 	.word	0x00007ad0
        /*07d4*/ 	.word	0x00000002
        /*07d8*/ 	.word	0x000000e0
        /*07dc*/ 	.short	0x010a
        /*07de*/ 	.byte	0xff
	.zero		1


	//   ....[111]....
        /*07e0*/ 	.word	0x00007b30
        /*07e4*/ 	.word	0x00000000
        /*07e8*/ 	.word	0x00000000
        /*07ec*/ 	.short	0x010a
        /*07ee*/ 	.byte	0xff
	.zero		1


	//   ....[112]....
        /*07f0*/ 	.word	0x00007b90
        /*07f4*/ 	.word	0x00000000
        /*07f8*/ 	.word	0x00000000
        /*07fc*/ 	.short	0x010a
        /*07fe*/ 	.byte	0xff
	.zero		1


	//   ....[113]....
        /*0800*/ 	.word	0x00007bf0
        /*0804*/ 	.word	0x00000000
        /*0808*/ 	.word	0x00000000
        /*080c*/ 	.short	0x010a
        /*080e*/ 	.byte	0xff
	.zero		1


	//   ....[114]....
        /*0810*/ 	.word	0x00007c50
        /*0814*/ 	.word	0x00000000
        /*0818*/ 	.word	0x00000000
        /*081c*/ 	.short	0x010a
        /*081e*/ 	.byte	0xff
	.zero		1


	//   ....[115]....
        /*0820*/ 	.word	0x00007cb0
        /*0824*/ 	.word	0x00000000
        /*0828*/ 	.word	0x00000000
        /*082c*/ 	.short	0x010a
        /*082e*/ 	.byte	0xff
	.zero		1


	//   ....[116]....
        /*0830*/ 	.word	0x00007d00
        /*0834*/ 	.word	0x00000000
        /*0838*/ 	.word	0x000000a0
        /*083c*/ 	.short	0x010a
        /*083e*/ 	.byte	0xff
	.zero		1


	//   ....[117]....
        /*0840*/ 	.word	0x00007d60
        /*0844*/ 	.word	0x00000000
        /*0848*/ 	.word	0x00000098
        /*084c*/ 	.short	0x010a
        /*084e*/ 	.byte	0xff
	.zero		1


	//   ....[118]....
        /*0850*/ 	.word	0x00007dc0
        /*0854*/ 	.word	0x00000000
        /*0858*/ 	.word	0x00000078
        /*085c*/ 	.short	0x010a
        /*085e*/ 	.byte	0xff
	.zero		1


	//   ....[119]....
        /*0860*/ 	.word	0x00007e20
        /*0864*/ 	.word	0x00000000
        /*0868*/ 	.word	0x00000078
        /*086c*/ 	.short	0x010a
        /*086e*/ 	.byte	0xff
	.zero		1


	//   ....[120]....
        /*0870*/ 	.word	0x00007e80
        /*0874*/ 	.word	0x00000000
        /*0878*/ 	.word	0x00000000
        /*087c*/ 	.short	0x010a
        /*087e*/ 	.byte	0xff
	.zero		1


	//   ....[121]....
        /*0880*/ 	.word	0x00007ee0
        /*0884*/ 	.word	0x00000000
        /*0888*/ 	.word	0x00000000
        /*088c*/ 	.short	0x010a
        /*088e*/ 	.byte	0xff
	.zero		1


	//   ....[122]....
        /*0890*/ 	.word	0x00007f30
        /*0894*/ 	.word	0x00000000
        /*0898*/ 	.word	0x000000a0
        /*089c*/ 	.short	0x010a
        /*089e*/ 	.byte	0xff
	.zero		1


	//   ....[123]....
        /*08a0*/ 	.word	0x00007f80
        /*08a4*/ 	.word	0x00000000
        /*08a8*/ 	.word	0x00000060
        /*08ac*/ 	.short	0x010a
        /*08ae*/ 	.byte	0xff
	.zero		1


	//   ....[124]....
        /*08b0*/ 	.word	0x00007fd0
        /*08b4*/ 	.word	0x00000049
        /*08b8*/ 	.word	0x000000c0
        /*08bc*/ 	.short	0x010a
        /*08be*/ 	.byte	0xff
	.zero		1


	//   ....[125]....
        /*08c0*/ 	.word	0x00008020
        /*08c4*/ 	.word	0x00000002
        /*08c8*/ 	.word	0x00000060
        /*08cc*/ 	.short	0x010a
        /*08ce*/ 	.byte	0xff
	.zero		1


	//----- nvinfo : EIATTR_NUM_MBARRIERS
	.align		4
.L_47:
        /*08d0*/ 	.byte	0x03, 0x38
        /*08d2*/ 	.short	0x0024


	//----- nvinfo : EIATTR_EXIT_INSTR_OFFSETS
	.align		4
        /*08d4*/ 	.byte	0x04, 0x1c
        /*08d6*/ 	.short	(.L_49 - .L_48)


	//   ....[0]....
.L_48:
        /*08d8*/ 	.word	0x00002640


	//   ....[1]....
        /*08dc*/ 	.word	0x00002b30


	//   ....[2]....
        /*08e0*/ 	.word	0x00002b90


	//   ....[3]....
        /*08e4*/ 	.word	0x00003a90


	//   ....[4]....
        /*08e8*/ 	.word	0x00004960


	//   ....[5]....
        /*08ec*/ 	.word	0x000049a0


	//   ....[6]....
        /*08f0*/ 	.word	0x000074a0


	//   ....[7]....
        /*08f4*/ 	.word	0x00007520


	//   ....[8]....
        /*08f8*/ 	.word	0x00007550


	//   ....[9]....
        /*08fc*/ 	.word	0x000075c0


	//----- nvinfo : EIATTR_MAX_THREADS
	.align		4
.L_49:
        /*0900*/ 	.byte	0x04, 0x05
        /*0902*/ 	.short	(.L_51 - .L_50)
.L_50:
        /*0904*/ 	.word	0x00000100
        /*0908*/ 	.word	0x00000001
        /*090c*/ 	.word	0x00000001


	//----- nvinfo : EIATTR_CRS_STACK_SIZE
	.align		4
.L_51:
        /*0910*/ 	.byte	0x04, 0x1e
        /*0912*/ 	.short	(.L_53 - .L_52)
.L_52:
        /*0914*/ 	.word	0x00000000


	//----- nvinfo : EIATTR_CBANK_PARAM_SIZE
	.align		4
.L_53:
        /*0918*/ 	.byte	0x03, 0x19
        /*091a*/ 	.short	0x0800


	//----- nvinfo : EIATTR_PARAM_CBANK
	.align		4
        /*091c*/ 	.byte	0x04, 0x0a
        /*091e*/ 	.short	(.L_55 - .L_54)
	.align		4
.L_54:
        /*0920*/ 	.word	index@(.nv.constant0._ZN7cutlass13device_kernelINS_4gemm6kernel13GemmUniversalIN4cute5tupleIJiiiiEEENS1_10collective13CollectiveMmaINS1_35MainloopSm100TmaUmmaWarpSpecializedILi6ELi2ELi4ENS5_IJNS4_1CILi1EEESB_SB_EEEEENS5_IJNSA_ILi128EEENSA_ILi64EEESF_EEENS_6half_tENS5_IJlSB_lEEESH_SI_NS4_8TiledMMAINS4_8MMA_AtomIJNS4_20SM100_MMA_F16BF16_SSISH_SH_fLi128ELi64ELNS4_4UMMA5MajorE0ELSN_0ELNSM_7ScaleInE0ELSO_0EEEEEENS4_6LayoutISC_NS5_IJNSA_ILi0EEESS_SS_EEEEENS5_IJNS4_10UnderscoreESV_SV_EEEEENS4_13SM90_TMA_LOADENS4_14ComposedLayoutINS4_7SwizzleILi3ELi4ELi3EEENS4_18smem_ptr_flag_bitsILi16EEENSR_INS5_IJNSA_ILi8EEESF_EEENS5_IJSF_SB_EEEEEEEvNS4_8identityESY_S18_vS19_EENS_8epilogue10collective18CollectiveEpilogueINS1B_23Sm100TmaWarpSpecializedILi3ELi2ELi32ELb1ELb0EEEJSG_NS5_IJNSR_ISE_SB_EENSR_INSA_ILi32EEESB_EEEEESH_SI_SH_SI_NS1B_6fusion15FusionCallbacksIS1F_NS1K_17LinearCombinationISH_fSH_fLNS_15FloatRoundStyleE2EEESG_S1J_JEEENS4_5SM1004TMEM4LOAD26SM100_TMEM_LOAD_32dp32b32xESY_NSZ_INS10_ILi2ELi4ELi3EEES13_NSR_INS5_IJS14_S1H_EEENS5_IJS1H_SB_EEEEEEENS4_39AutoVectorizingCopyWithAssumedAlignmentILi128EEENS4_14SM90_TMA_STOREES1Y_S20_S20_EEEvvEEEEvNT_6ParamsE)
        /*0924*/ 	.short	0x0380
        /*0926*/ 	.short	0x0800


	//----- nvinfo : EIATTR_SW_WAR
	.align		4
.L_55:
        /*0928*/ 	.byte	0x04, 0x36
        /*092a*/ 	.short	(.L_57 - .L_56)
.L_56:
        /*092c*/ 	.word	0x00000008
.L_57:


//--------------------- .nv.callgraph             --------------------------
	.section	.nv.callgraph,"",@"SHT_CUDA_CALLGRAPH"
	.align	4
	.sectionentsize	8
	.align		4
        /*0000*/ 	.word	0x00000000
	.align		4
        /*0004*/ 	.word	0xffffffff
	.align		4
        /*0008*/ 	.word	index@(_ZN7cutlass13device_kernelINS_4gemm6kernel13GemmUniversalIN4cute5tupleIJiiiiEEENS1_10collective13CollectiveMmaINS1_35MainloopSm100TmaUmmaWarpSpecializedILi6ELi2ELi4ENS5_IJNS4_1CILi1EEESB_SB_EEEEENS5_IJNSA_ILi128EEENSA_ILi64EEESF_EEENS_6half_tENS5_IJlSB_lEEESH_SI_NS4_8TiledMMAINS4_8MMA_AtomIJNS4_20SM100_MMA_F16BF16_SSISH_SH_fLi128ELi64ELNS4_4UMMA5MajorE0ELSN_0ELNSM_7ScaleInE0ELSO_0EEEEEENS4_6LayoutISC_NS5_IJNSA_ILi0EEESS_SS_EEEEENS5_IJNS4_10UnderscoreESV_SV_EEEEENS4_13SM90_TMA_LOADENS4_14ComposedLayoutINS4_7SwizzleILi3ELi4ELi3EEENS4_18smem_ptr_flag_bitsILi16EEENSR_INS5_IJNSA_ILi8EEESF_EEENS5_IJSF_SB_EEEEEEEvNS4_8identityESY_S18_vS19_EENS_8epilogue10collective18CollectiveEpilogueINS1B_23Sm100TmaWarpSpecializedILi3ELi2ELi32ELb1ELb0EEEJSG_NS5_IJNSR_ISE_SB_EENSR_INSA_ILi32EEESB_EEEEESH_SI_SH_SI_NS1B_6fusion15FusionCallbacksIS1F_NS1K_17LinearCombinationISH_fSH_fLNS_15FloatRoundStyleE2EEESG_S1J_JEEENS4_5SM1004TMEM4LOAD26SM100_TMEM_LOAD_32dp32b32xESY_NSZ_INS10_ILi2ELi4ELi3EEES13_NSR_INS5_IJS14_S1H_EEENS5_IJS1H_SB_EEEEEEENS4_39AutoVectorizingCopyWithAssumedAlignmentILi128EEENS4_14SM90_TMA_STOREES1Y_S20_S20_EEEvvEEEEvNT_6ParamsE)
	.align		4
        /*000c*/ 	.word	index@(__assertfail)
	.align		4
        /*0010*/ 	.word	0x00000000
	.align		4
        /*0014*/ 	.word	0xfffffffe
	.align		4
        /*0018*/ 	.word	0x00000000
	.align		4
        /*001c*/ 	.word	0xfffffffd
	.align		4
        /*0020*/ 	.word	0x00000000
	.align		4
        /*0024*/ 	.word	0xfffffffc


//--------------------- .nv.constant4             --------------------------
	.section	.nv.constant4,"a",@progbits
	.align	8
	.align		8
.nv.constant4:
        /*0000*/ 	.dword	__assertfail
	.align		8
        /*0008*/ 	.dword	__unnamed_1
	.align		8
        /*0010*/ 	.dword	__unnamed_2
	.align		8
        /*0018*/ 	.dword	_ZN40_INTERNAL_46071abf_4_k_cu_ab26a281_254364cuda3std3__45__cpo5beginE
	.align		8
        /*0020*/ 	.dword	_ZN40_INTERNAL_46071abf_4_k_cu_ab26a281_254364cuda3std3__45__cpo3endE
	.align		8
        /*0028*/ 	.dword	_ZN40_INTERNAL_46071abf_4_k_cu_ab26a281_254364cuda3std3__45__cpo6cbeginE
	.align		8
        /*0030*/ 	.dword	_ZN40_INTERNAL_46071abf_4_k_cu_ab26a281_254364cuda3std3__45__cpo4cendE
	.align		8
        /*0038*/ 	.dword	_ZN40_INTERNAL_46071abf_4_k_cu_ab26a281_254364cuda3std3__442_GLOBAL__N__46071abf_4_k_cu_ab26a281_254366ignoreE
	.align		8
        /*0040*/ 	.dword	_ZN40_INTERNAL_46071abf_4_k_cu_ab26a281_254364cuda3std3__419piecewise_constructE
	.align		8
        /*0048*/ 	.dword	_ZN40_INTERNAL_46071abf_4_k_cu_ab26a281_254364cuda3std3__48in_placeE
	.align		8
        /*0050*/ 	.dword	_ZN40_INTERNAL_46071abf_4_k_cu_ab26a281_254364cuda3std6ranges3__45__cpo4swapE
	.align		8
        /*0058*/ 	.dword	_ZN40_INTERNAL_46071abf_4_k_cu_ab26a281_254364cuda3std6ranges3__45__cpo9iter_moveE
	.align		8
        /*0060*/ 	.dword	_ZN40_INTERNAL_46071abf_4_k_cu_ab26a281_254364cute7productE
	.align		8
        /*0068*/ 	.dword	_ZN40_INTERNAL_46071abf_4_k_cu_ab26a281_254364cute1_E
	.align		8
        /*0070*/ 	.dword	$str$25
	.align		8
        /*0078*/ 	.dword	$str$26
	.align		8
        /*0080*/ 	.dword	$str$27
	.align		8
        /*0088*/ 	.dword	$str$28


//--------------------- .text._ZN7cutlass13device_kernelINS_4gemm6kernel13GemmUniversalIN4cute5tupleIJiiiiEEENS1_10collective13CollectiveMmaINS1_35MainloopSm100TmaUmmaWarpSpecializedILi6ELi2ELi4ENS5_IJNS4_1CILi1EEESB_SB_EEEEENS5_IJNSA_ILi128EEENSA_ILi64EEESF_EEENS_6half_tENS5_IJlSB_lEEESH_SI_NS4_8TiledMMAINS4_8MMA_AtomIJNS4_20SM100_MMA_F16BF16_SSISH_SH_fLi128ELi64ELNS4_4UMMA5MajorE0ELSN_0ELNSM_7ScaleInE0ELSO_0EEEEEENS4_6LayoutISC_NS5_IJNSA_ILi0EEESS_SS_EEEEENS5_IJNS4_10UnderscoreESV_SV_EEEEENS4_13SM90_TMA_LOADENS4_14ComposedLayoutINS4_7SwizzleILi3ELi4ELi3EEENS4_18smem_ptr_flag_bitsILi16EEENSR_INS5_IJNSA_ILi8EEESF_EEENS5_IJSF_SB_EEEEEEEvNS4_8identityESY_S18_vS19_EENS_8epilogue10collective18CollectiveEpilogueINS1B_23Sm100TmaWarpSpecializedILi3ELi2ELi32ELb1ELb0EEEJSG_NS5_IJNSR_ISE_SB_EENSR_INSA_ILi32EEESB_EEEEESH_SI_SH_SI_NS1B_6fusion15FusionCallbacksIS1F_NS1K_17LinearCombinationISH_fSH_fLNS_15FloatRoundStyleE2EEESG_S1J_JEEENS4_5SM1004TMEM4LOAD26SM100_TMEM_LOAD_32dp32b32xESY_NSZ_INS10_ILi2ELi4ELi3EEES13_NSR_INS5_IJS14_S1H_EEENS5_IJS1H_SB_EEEEEEENS4_39AutoVectorizingCopyWithAssumedAlignmentILi128EEENS4_14SM90_TMA_STOREES1Y_S20_S20_EEEvvEEEEvNT_6ParamsE --------------------------
	.section	.text._ZN7cutlass13device_kernelINS_4gemm6kernel13GemmUniversalIN4cute5tupleIJiiiiEEENS1_10collective13CollectiveMmaINS1_35MainloopSm100TmaUmmaWarpSpecializedILi6ELi2ELi4ENS5_IJNS4_1CILi1EEESB_SB_EEEEENS5_IJNSA_ILi128EEENSA_ILi64EEESF_EEENS_6half_tENS5_IJlSB_lEEESH_SI_NS4_8TiledMMAINS4_8MMA_AtomIJNS4_20SM100_MMA_F16BF16_SSISH_SH_fLi128ELi64ELNS4_4UMMA5MajorE0ELSN_0ELNSM_7ScaleInE0ELSO_0EEEEEENS4_6LayoutISC_NS5_IJNSA_ILi0EEESS_SS_EEEEENS5_IJNS4_10UnderscoreESV_SV_EEEEENS4_13SM90_TMA_LOADENS4_14ComposedLayoutINS4_7SwizzleILi3ELi4ELi3EEENS4_18smem_ptr_flag_bitsILi16EEENSR_INS5_IJNSA_ILi8EEESF_EEENS5_IJSF_SB_EEEEEEEvNS4_8identityESY_S18_vS19_EENS_8epilogue10collective18CollectiveEpilogueINS1B_23Sm100TmaWarpSpecializedILi3ELi2ELi32ELb1ELb0EEEJSG_NS5_IJNSR_ISE_SB_EENSR_INSA_ILi32EEESB_EEEEESH_SI_SH_SI_NS1B_6fusion15FusionCallbacksIS1F_NS1K_17LinearCombinationISH_fSH_fLNS_15FloatRoundStyleE2EEESG_S1J_JEEENS4_5SM1004TMEM4LOAD26SM100_TMEM_LOAD_32dp32b32xESY_NSZ_INS10_ILi2ELi4ELi3EEES13_NSR_INS5_IJS14_S1H_EEENS5_IJS1H_SB_EEEEEEENS4_39AutoVectorizingCopyWithAssumedAlignmentILi128EEENS4_14SM90_TMA_STOREES1Y_S20_S20_EEEvvEEEEvNT_6ParamsE,"ax",@progbits
	.align	128
.text._ZN7cutlass13device_kernelINS_4gemm6kernel13GemmUniversalIN4cute5tupleIJiiiiEEENS1_10collective13CollectiveMmaINS1_35MainloopSm100TmaUmmaWarpSpecializedILi6ELi2ELi4ENS5_IJNS4_1CILi1EEESB_SB_EEEEENS5_IJNSA_ILi128EEENSA_ILi64EEESF_EEENS_6half_tENS5_IJlSB_lEEESH_SI_NS4_8TiledMMAINS4_8MMA_AtomIJNS4_20SM100_MMA_F16BF16_SSISH_SH_fLi128ELi64ELNS4_4UMMA5MajorE0ELSN_0ELNSM_7ScaleInE0ELSO_0EEEEEENS4_6LayoutISC_NS5_IJNSA_ILi0EEESS_SS_EEEEENS5_IJNS4_10UnderscoreESV_SV_EEEEENS4_13SM90_TMA_LOADENS4_14ComposedLayoutINS4_7SwizzleILi3ELi4ELi3EEENS4_18smem_ptr_flag_bitsILi16EEENSR_INS5_IJNSA_ILi8EEESF_EEENS5_IJSF_SB_EEEEEEEvNS4_8identityESY_S18_vS19_EENS_8epilogue10collective18CollectiveEpilogueINS1B_23Sm100TmaWarpSpecializedILi3ELi2ELi32ELb1ELb0EEEJSG_NS5_IJNSR_ISE_SB_EENSR_INSA_ILi32EEESB_EEEEESH_SI_SH_SI_NS1B_6fusion15FusionCallbacksIS1F_NS1K_17LinearCombinationISH_fSH_fLNS_15FloatRoundStyleE2EEESG_S1J_JEEENS4_5SM1004TMEM4LOAD26SM100_TMEM_LOAD_32dp32b32xESY_NSZ_INS10_ILi2ELi4ELi3EEES13_NSR_INS5_IJS14_S1H_EEENS5_IJS1H_SB_EEEEEEENS4_39AutoVectorizingCopyWithAssumedAlignmentILi128EEENS4_14SM90_TMA_STOREES1Y_S20_S20_EEEvvEEEEvNT_6ParamsE:
        .type           _ZN7cutlass13device_kernelINS_4gemm6kernel13GemmUniversalIN4cute5tupleIJiiiiEEENS1_10collective13CollectiveMmaINS1_35MainloopSm100TmaUmmaWarpSpecializedILi6ELi2ELi4ENS5_IJNS4_1CILi1EEESB_SB_EEEEENS5_IJNSA_ILi128EEENSA_ILi64EEESF_EEENS_6half_tENS5_IJlSB_lEEESH_SI_NS4_8TiledMMAINS4_8MMA_AtomIJNS4_20SM100_MMA_F16BF16_SSISH_SH_fLi128ELi64ELNS4_4UMMA5MajorE0ELSN_0ELNSM_7ScaleInE0ELSO_0EEEEEENS4_6LayoutISC_NS5_IJNSA_ILi0EEESS_SS_EEEEENS5_IJNS4_10UnderscoreESV_SV_EEEEENS4_13SM90_TMA_LOADENS4_14ComposedLayoutINS4_7SwizzleILi3ELi4ELi3EEENS4_18smem_ptr_flag_bitsILi16EEENSR_INS5_IJNSA_ILi8EEESF_EEENS5_IJSF_SB_EEEEEEEvNS4_8identityESY_S18_vS19_EENS_8epilogue10collective18CollectiveEpilogueINS1B_23Sm100TmaWarpSpecializedILi3ELi2ELi32ELb1ELb0EEEJSG_NS5_IJNSR_ISE_SB_EENSR_INSA_ILi32EEESB_EEEEESH_SI_SH_SI_NS1B_6fusion15FusionCallbacksIS1F_NS1K_17LinearCombinationISH_fSH_fLNS_15FloatRoundStyleE2EEESG_S1J_JEEENS4_5SM1004TMEM4LOAD26SM100_TMEM_LOAD_32dp32b32xESY_NSZ_INS10_ILi2ELi4ELi3EEES13_NSR_INS5_IJS14_S1H_EEENS5_IJS1H_SB_EEEEEEENS4_39AutoVectorizingCopyWithAssumedAlignmentILi128EEENS4_14SM90_TMA_STOREES1Y_S20_S20_EEEvvEEEEvNT_6ParamsE,@function
        .size           _ZN7cutlass13device_kernelINS_4gemm6kernel13GemmUniversalIN4cute5tupleIJiiiiEEENS1_10collective13CollectiveMmaINS1_35MainloopSm100TmaUmmaWarpSpecializedILi6ELi2ELi4ENS5_IJNS4_1CILi1EEESB_SB_EEEEENS5_IJNSA_ILi128EEENSA_ILi64EEESF_EEENS_6half_tENS5_IJlSB_lEEESH_SI_NS4_8TiledMMAINS4_8MMA_AtomIJNS4_20SM100_MMA_F16BF16_SSISH_SH_fLi128ELi64ELNS4_4UMMA5MajorE0ELSN_0ELNSM_7ScaleInE0ELSO_0EEEEEENS4_6LayoutISC_NS5_IJNSA_ILi0EEESS_SS_EEEEENS5_IJNS4_10UnderscoreESV_SV_EEEEENS4_13SM90_TMA_LOADENS4_14ComposedLayoutINS4_7SwizzleILi3ELi4ELi3EEENS4_18smem_ptr_flag_bitsILi16EEENSR_INS5_IJNSA_ILi8EEESF_EEENS5_IJSF_SB_EEEEEEEvNS4_8identityESY_S18_vS19_EENS_8epilogue10collective18CollectiveEpilogueINS1B_23Sm100TmaWarpSpecializedILi3ELi2ELi32ELb1ELb0EEEJSG_NS5_IJNSR_ISE_SB_EENSR_INSA_ILi32EEESB_EEEEESH_SI_SH_SI_NS1B_6fusion15FusionCallbacksIS1F_NS1K_17LinearCombinationISH_fSH_fLNS_15FloatRoundStyleE2EEESG_S1J_JEEENS4_5SM1004TMEM4LOAD26SM100_TMEM_LOAD_32dp32b32xESY_NSZ_INS10_ILi2ELi4ELi3EEES13_NSR_INS5_IJS14_S1H_EEENS5_IJS1H_SB_EEEEEEENS4_39AutoVectorizingCopyWithAssumedAlignmentILi128EEENS4_14SM90_TMA_STOREES1Y_S20_S20_EEEvvEEEEvNT_6ParamsE,(.L_x_160 - _ZN7cutlass13device_kernelINS_4gemm6kernel13GemmUniversalIN4cute5tupleIJiiiiEEENS1_10collective13CollectiveMmaINS1_35MainloopSm100TmaUmmaWarpSpecializedILi6ELi2ELi4ENS5_IJNS4_1CILi1EEESB_SB_EEEEENS5_IJNSA_ILi128EEENSA_ILi64EEESF_EEENS_6half_tENS5_IJlSB_lEEESH_SI_NS4_8TiledMMAINS4_8MMA_AtomIJNS4_20SM100_MMA_F16BF16_SSISH_SH_fLi128ELi64ELNS4_4UMMA5MajorE0ELSN_0ELNSM_7ScaleInE0ELSO_0EEEEEENS4_6LayoutISC_NS5_IJNSA_ILi0EEESS_SS_EEEEENS5_IJNS4_10UnderscoreESV_SV_EEEEENS4_13SM90_TMA_LOADENS4_14ComposedLayoutINS4_7SwizzleILi3ELi4ELi3EEENS4_18smem_ptr_flag_bitsILi16EEENSR_INS5_IJNSA_ILi8EEESF_EEENS5_IJSF_SB_EEEEEEEvNS4_8identityESY_S18_vS19_EENS_8epilogue10collective18CollectiveEpilogueINS1B_23Sm100TmaWarpSpecializedILi3ELi2ELi32ELb1ELb0EEEJSG_NS5_IJNSR_ISE_SB_EENSR_INSA_ILi32EEESB_EEEEESH_SI_SH_SI_NS1B_6fusion15FusionCallbacksIS1F_NS1K_17LinearCombinationISH_fSH_fLNS_15FloatRoundStyleE2EEESG_S1J_JEEENS4_5SM1004TMEM4LOAD26SM100_TMEM_LOAD_32dp32b32xESY_NSZ_INS10_ILi2ELi4ELi3EEES13_NSR_INS5_IJS14_S1H_EEENS5_IJS1H_SB_EEEEEEENS4_39AutoVectorizingCopyWithAssumedAlignmentILi128EEENS4_14SM90_TMA_STOREES1Y_S20_S20_EEEvvEEEEvNT_6ParamsE)
        .other          _ZN7cutlass13device_kernelINS_4gemm6kernel13GemmUniversalIN4cute5tupleIJiiiiEEENS1_10collective13CollectiveMmaINS1_35MainloopSm100TmaUmmaWarpSpecializedILi6ELi2ELi4ENS5_IJNS4_1CILi1EEESB_SB_EEEEENS5_IJNSA_ILi128EEENSA_ILi64EEESF_EEENS_6half_tENS5_IJlSB_lEEESH_SI_NS4_8TiledMMAINS4_8MMA_AtomIJNS4_20SM100_MMA_F16BF16_SSISH_SH_fLi128ELi64ELNS4_4UMMA5MajorE0ELSN_0ELNSM_7ScaleInE0ELSO_0EEEEEENS4_6LayoutISC_NS5_IJNSA_ILi0EEESS_SS_EEEEENS5_IJNS4_10UnderscoreESV_SV_EEEEENS4_13SM90_TMA_LOADENS4_14ComposedLayoutINS4_7SwizzleILi3ELi4ELi3EEENS4_18smem_ptr_flag_bitsILi16EEENSR_INS5_IJNSA_ILi8EEESF_EEENS5_IJSF_SB_EEEEEEEvNS4_8identityESY_S18_vS19_EENS_8epilogue10collective18CollectiveEpilogueINS1B_23Sm100TmaWarpSpecializedILi3ELi2ELi32ELb1ELb0EEEJSG_NS5_IJNSR_ISE_SB_EENSR_INSA_ILi32EEESB_EEEEESH_SI_SH_SI_NS1B_6fusion15FusionCallbacksIS1F_NS1K_17LinearCombinationISH_fSH_fLNS_15FloatRoundStyleE2EEESG_S1J_JEEENS4_5SM1004TMEM4LOAD26SM100_TMEM_LOAD_32dp32b32xESY_NSZ_INS10_ILi2ELi4ELi3EEES13_NSR_INS5_IJS14_S1H_EEENS5_IJS1H_SB_EEEEEEENS4_39AutoVectorizingCopyWithAssumedAlignmentILi128EEENS4_14SM90_TMA_STOREES1Y_S20_S20_EEEvvEEEEvNT_6ParamsE,@"STO_CUDA_ENTRY STV_DEFAULT"
_ZN7cutlass13device_kernelINS_4gemm6kernel13GemmUniversalIN4cute5tupleIJiiiiEEENS1_10collective13CollectiveMmaINS1_35MainloopSm100TmaUmmaWarpSpecializedILi6ELi2ELi4ENS5_IJNS4_1CILi1EEESB_SB_EEEEENS5_IJNSA_ILi128EEENSA_ILi64EEESF_EEENS_6half_tENS5_IJlSB_lEEESH_SI_NS4_8TiledMMAINS4_8MMA_AtomIJNS4_20SM100_MMA_F16BF16_SSISH_SH_fLi128ELi64ELNS4_4UMMA5MajorE0ELSN_0ELNSM_7ScaleInE0ELSO_0EEEEEENS4_6LayoutISC_NS5_IJNSA_ILi0EEESS_SS_EEEEENS5_IJNS4_10UnderscoreESV_SV_EEEEENS4_13SM90_TMA_LOADENS4_14ComposedLayoutINS4_7SwizzleILi3ELi4ELi3EEENS4_18smem_ptr_flag_bitsILi16EEENSR_INS5_IJNSA_ILi8EEESF_EEENS5_IJSF_SB_EEEEEEEvNS4_8identityESY_S18_vS19_EENS_8epilogue10collective18CollectiveEpilogueINS1B_23Sm100TmaWarpSpecializedILi3ELi2ELi32ELb1ELb0EEEJSG_NS5_IJNSR_ISE_SB_EENSR_INSA_ILi32EEESB_EEEEESH_SI_SH_SI_NS1B_6fusion15FusionCallbacksIS1F_NS1K_17LinearCombinationISH_fSH_fLNS_15FloatRoundStyleE2EEESG_S1J_JEEENS4_5SM1004TMEM4LOAD26SM100_TMEM_LOAD_32dp32b32xESY_NSZ_INS10_ILi2ELi4ELi3EEES13_NSR_INS5_IJS14_S1H_EEENS5_IJS1H_SB_EEEEEEENS4_39AutoVectorizingCopyWithAssumedAlignmentILi128EEENS4_14SM90_TMA_STOREES1Y_S20_S20_EEEvvEEEEvNT_6ParamsE:
[----:B------:R-:W1:Y:S01]  /*0000*/  LDC R1, c[0x0][0x37c] ;  /* 0x0000df00ff017b82 */ /* 0x000e620000000800 */
[----:B------:R-:W2:Y:S01]  /*0010*/  S2R R93, SR_TID.X ;  /* 0x00000000005d7919 */ /* 0x000ea20000002100 */
[----:B------:R-:W3:Y:S01]  /*0020*/  LDCU.64 UR4, c[0x0][0x890] ;  /* 0x00011200ff0477ac */ /* 0x000ee20008000a00 */
[----:B------:R-:W-:Y:S02]  /*0030*/  PRMT R88, RZ, 0x7610, R88 ;  /* 0x00007610ff587816 */ /* 0x000fe40000000058 */
[----:B------:R-:W-:Y:S01]  /*0040*/  ELECT P5, URZ, PT ;  /* 0x0000000000ff782f */ /* 0x000fe200038a0000 */
[----:B------:R-:W4:Y:S01]  /*0050*/  LDCU.64 UR46, c[0x0][0x358] ;  /* 0x00006b00ff2e77ac */ /* 0x000f220008000a00 */
[----:B---3--:R-:W-:-:S04]  /*0060*/  UISETP.NE.U32.AND UP0, UPT, UR4, URZ, UPT ;  /* 0x000000ff0400728c */ /* 0x008fc8000bf05070 */
[----:B------:R-:W-:Y:S01]  /*0070*/  UISETP.NE.AND.EX UP0, UPT, UR5, URZ, UPT, UP0 ;  /* 0x000000ff0500728c */ /* 0x000fe2000bf05300 */
[----:B--2---:R-:W-:-:S05]  /*0080*/  SHF.R.U32.HI R92, RZ, 0x5, R93 ;  /* 0x00000005ff5c7819 */ /* 0x004fca000001165d */
[----:B------:R-:W2:Y:S02]  /*0090*/  SHFL.IDX PT, R0, R92, RZ, 0x1f ;  /* 0x00001fff5c007589 */ /* 0x000ea400000e0000 */
[----:B--2---:R-:W-:Y:S01]  /*00a0*/  R2UR UR8, R0 ;  /* 0x00000000000872ca */ /* 0x004fe200000e0000 */
[----:B-1--4-:R-:W-:-:S14]  /*00b0*/  BRA.U UP0, `(.L_x_0) ;  /* 0x00000001002c7547 */ /* 0x012fdc000b800000 */
[----:B------:R-:W1:Y:S02]  /*00c0*/  LDCU.64 UR6, c[0x0][0x888] ;  /* 0x00011100ff0677ac */ /* 0x000e640008000a00 */
[----:B-1----:R-:W-:-:S04]  /*00d0*/  UISETP.NE.U32.AND UP0, UPT, UR6, URZ, UPT ;  /* 0x000000ff0600728c */ /* 0x002fc8000bf05070 */
[----:B------:R-:W-:-:S09]  /*00e0*/  UISETP.NE.AND.EX UP0, UPT, UR7, URZ, UPT, UP0 ;  /* 0x000000ff0700728c */ /* 0x000fd2000bf05300 */
[----:B------:R-:W-:Y:S05]  /*00f0*/  BRA.U !UP0, `(.L_x_1) ;  /* 0x0000000108107547 */ /* 0x000fea000b800000 */
[----:B------:R-:W1:Y:S02]  /*0100*/  LDC.64 R2, c[0x0][0x888] ;  /* 0x00022200ff027b82 */ /* 0x000e640000000a00 */
[----:B-1----:R1:W5:Y:S01]  /*0110*/  LDG.E R49, desc[UR46][R2.64] ;  /* 0x0000002e02317981 */ /* 0x002362000c1e1900 */
[----:B------:R-:W-:Y:S01]  /*0120*/  HFMA2 R88, -RZ, RZ, 0, 5.9604644775390625e-08 ;  /* 0x00000001ff587431 */ /* 0x000fe200000001ff */
[----:B------:R-:W-:Y:S05]  /*0130*/  BRA `(.L_x_0) ;  /* 0x00000000000c7947 */ /* 0x000fea0003800000 */
.L_x_1:
[----:B------:R-:W1:Y:S01]  /*0140*/  LDCU UR6, c[0x0][0x880] ;  /* 0x00011000ff0677ac */ /* 0x000e620008000800 */
[----:B------:R-:W-:Y:S01]  /*0150*/  HFMA2 R88, -RZ, RZ, 0, 5.9604644775390625e-08 ;  /* 0x00000001ff587431 */ /* 0x000fe200000001ff */
[----:B-1----:R-:W-:-:S07]  /*0160*/  MOV R49, UR6 ;  /* 0x0000000600317c02 */ /* 0x002fce0008000f00 */
.L_x_0:
[----:B------:R-:W2:Y:S02]  /*0170*/  LDCU.64 UR6, c[0x0][0x8b0] ;  /* 0x00011600ff0677ac */ /* 0x000ea40008000a00 */
[----:B--2---:R-:W-:-:S04]  /*0180*/  UISETP.NE.U32.AND UP0, UPT, UR6, URZ, UPT ;  /* 0x000000ff0600728c */ /* 0x004fc8000bf05070 */
[----:B------:R-:W-:-:S09]  /*0190*/  UISETP.NE.AND.EX UP0, UPT, UR7, URZ, UPT, UP0 ;  /* 0x000000ff0700728c */ /* 0x000fd2000bf05300 */
[----:B------:R-:W-:Y:S05]  /*01a0*/  BRA.U UP0, `(.L_x_2) ;  /* 0x0000000100247547 */ /* 0x000fea000b800000 */
[----:B------:R-:W2:Y:S02]  /*01b0*/  LDCU.64 UR6, c[0x0][0x8a8] ;  /* 0x00011500ff0677ac */ /* 0x000ea40008000a00 */
[----:B--2---:R-:W-:-:S04]  /*01c0*/  UISETP.NE.U32.AND UP0, UPT, UR6, URZ, UPT ;  /* 0x000000ff0600728c */ /* 0x004fc8000bf05070 */
[----:B------:R-:W-:-:S09]  /*01d0*/  UISETP.NE.AND.EX UP0, UPT, UR7, URZ, UPT, UP0 ;  /* 0x000000ff0700728c */ /* 0x000fd2000bf05300 */
[----:B------:R-:W-:Y:S05]  /*01e0*/  BRA.U !UP0, `(.L_x_3) ;  /* 0x00000001080c7547 */ /* 0x000fea000b800000 */
[----:B-1----:R-:W1:Y:S02]  /*01f0*/  LDC.64 R2, c[0x0][0x8a8] ;  /* 0x00022a00ff027b82 */ /* 0x002e640000000a00 */
[----:B-1----:R2:W5:Y:S01]  /*0200*/  LDG.E R47, desc[UR46][R2.64] ;  /* 0x0000002e022f7981 */ /* 0x002562000c1e1900 */
[----:B------:R-:W-:Y:S05]  /*0210*/  BRA `(.L_x_2) ;  /* 0x0000000000087947 */ /* 0x000fea0003800000 */
.L_x_3:
[----:B------:R-:W2:Y:S02]  /*0220*/  LDCU UR6, c[0x0][0x8a0] ;  /* 0x00011400ff0677ac */ /* 0x000ea40008000800 */
[----:B--2---:R-:W-:Y:S02]  /*0230*/  MOV R47, UR6 ;  /* 0x00000006002f7c02 */ /* 0x004fe40008000f00 */
.L_x_2:
[----:B------:R-:W-:Y:S01]  /*0240*/  IMAD.U32 R0, RZ, RZ, UR8 ;  /* 0x00000008ff007e24 */ /* 0x000fe2000f8e00ff */
[----:B------:R-:W-:Y:S04]  /*0250*/  BSSY.RECONVERGENT B0, `(.L_x_4) ;  /* 0x000000c000007945 */ /* 0x000fe80003800200 */
[C---:B------:R-:W-:Y:S02]  /*0260*/  ISETP.NE.OR P1, PT, R0.reuse, 0x1, !P5 ;  /* 0x000000010000780c */ /* 0x040fe40006f25670 */
[----:B------:R-:W-:-:S11]  /*0270*/  ISETP.NE.OR P0, PT, R0, 0x3, !P5 ;  /* 0x000000030000780c */ /* 0x000fd60006f05670 */
[----:B------:R-:W-:Y:S05]  /*0280*/  @P1 BRA `(.L_x_5) ;  /* 0x0000000000201947 */ /* 0x000fea0003800000 */
[----:B------:R-:W3:Y:S02]  /*0290*/  LDCU.64 UR6, c[0x0][0x348] ;  /* 0x00006900ff0677ac */ /* 0x000ee40008000a00 */
[----:B---3--:R-:W-:Y:S02]  /*02a0*/  UIADD3 UR10, UP1, UPT, UR6, 0x80, URZ ;  /* 0x00000080060a7890 */ /* 0x008fe4000ff3e0ff */
[----:B------:R-:W-:Y:S02]  /*02b0*/  UIADD3 UR6, UP0, UPT, UR6, 0x180, URZ ;  /* 0x0000018006067890 */ /* 0x000fe4000ff1e0ff */
[----:B------:R-:W-:Y:S02]  /*02c0*/  UIADD3.X UR11, UPT, UPT, URZ, UR7, URZ, UP1, !UPT ;  /* 0x00000007ff0b7290 */ /* 0x000fe40008ffe4ff */
[----:B------:R-:W-:-:S07]  /*02d0*/  UIADD3.X UR7, UPT, UPT, URZ, UR7, URZ, UP0, !UPT ;  /* 0x00000007ff077290 */ /* 0x000fce00087fe4ff */
[----:B------:R3:W-:Y:S02]  /*02e0*/  UTMACCTL.PF [UR10] ;  /* 0x000000000a0079b9 */ /* 0x0007e40008040000 */
[----:B------:R3:W-:Y:S02]  /*02f0*/  UTMACCTL.PF [UR6] ;  /* 0x00000000060079b9 */ /* 0x0007e40008040000 */
[----:B---3--:R-:W-:Y:S01]  /*0300*/  NOP ;  /* 0x0000000000007918 */ /* 0x008fe20000000000 */
.L_x_5:
[----:B------:R-:W-:Y:S05]  /*0310*/  BSYNC.RECONVERGENT B0 ;  /* 0x0000000000007941 */ /* 0x000fea0003800200 */
.L_x_4:
[----:B------:R-:W-:Y:S04]  /*0320*/  BSSY.RECONVERGENT B0, `(.L_x_6) ;  /* 0x000000a000007945 */ /* 0x000fe80003800200 */
        /* <DEDUP_REMOVED lines=9> */
.L_x_7:
[----:B------:R-:W-:Y:S05]  /*03c0*/  BSYNC.RECONVERGENT B0 ;  /* 0x0000000000007941 */ /* 0x000fea0003800200 */
.L_x_6:
[----:B------:R-:W3:Y:S01]  /*03d0*/  LDCU.64 UR6, c[0x0][0x888] ;  /* 0x00011100ff0677ac */ /* 0x000ee20008000a00 */
[----:B------:R-:W-:Y:S02]  /*03e0*/  UISETP.EQ.U32.AND UP1, UPT, UR4, URZ, UPT ;  /* 0x000000ff0400728c */ /* 0x000fe4000bf22070 */
[----:B------:R-:W-:Y:S02]  /*03f0*/  UPLOP3.LUT UP2, UPT, UPT, UPT, UPT, 0x80, 0x8 ;  /* 0x000000000008789c */ /* 0x000fe40003f4f070 */
[----:B---3--:R-:W-:-:S04]  /*0400*/  UISETP.NE.U32.AND UP0, UPT, UR6, URZ, UPT ;  /* 0x000000ff0600728c */ /* 0x008fc8000bf05070 */
[----:B------:R-:W-:-:S04]  /*0410*/  UISETP.NE.AND.EX UP0, UPT, UR7, URZ, UPT, UP0 ;  /* 0x000000ff0700728c */ /* 0x000fc8000bf05300 */
[----:B------:R-:W-:-:S04]  /*0420*/  UISETP.EQ.OR.EX UP3, UPT, UR5, URZ, !UP0, UP1 ;  /* 0x000000ff0500728c */ /* 0x000fc8000c762710 */
[----:B------:R-:W-:-:S05]  /*0430*/  UP2UR UR53, UPR, URZ, 0x8 ;  /* 0x00000008ff357883 */ /* 0x000fca0008000000 */
[----:B------:R-:W-:Y:S07]  /*0440*/  BRA.U !UP3, `(.L_x_8) ;  /* 0x000000010b207547 */ /* 0x000fee000b800000 */
[----:B------:R-:W-:Y:S01]  /*0450*/  UISETP.NE.U32.AND UP2, UPT, UR4, URZ, UPT ;  /* 0x000000ff0400728c */ /* 0x000fe2000bf45070 */
[----:B-----5:R-:W-:Y:S01]  /*0460*/  FSETP.NEU.AND P0, PT, R49, RZ, PT ;  /* 0x000000ff3100720b */ /* 0x020fe20003f0d000 */
[----:B------:R-:W-:Y:S02]  /*0470*/  USEL UR4, URZ, 0xffffffff, UP0 ;  /* 0xffffffffff047887 */ /* 0x000fe40008000000 */
[----:B------:R-:W-:-:S10]  /*0480*/  UISETP.NE.AND.EX UP2, UPT, UR5, URZ, UPT, UP2 ;  /* 0x000000ff0500728c */ /* 0x000fd4000bf45320 */
[----:B------:R-:W-:Y:S01]  /*0490*/  VOTEU.ANY UP1, P0 ;  /* 0x0000000000ff7886 */ /* 0x000fe20000020100 */
[----:B------:R-:W-:-:S04]  /*04a0*/  @!UP2 USEL UR4, URZ, 0xffffffff, UP1 ;  /* 0xffffffffff04a887 */ /* 0x000fc80008800000 */
[----:B------:R-:W-:-:S04]  /*04b0*/  ULOP3.LUT UR4, UR4, 0x1, URZ, 0xc0, !UPT ;  /* 0x0000000104047892 */ /* 0x000fc8000f8ec0ff */
[----:B------:R-:W-:-:S11]  /*04c0*/  UISETP.NE.U32.AND UP2, UPT, UR4, 0x1, UPT ;  /* 0x000000010400788c */ /* 0x000fd6000bf45070 */
.L_x_8:
[----:B-12---:R-:W1:Y:S01]  /*04d0*/  SHFL.IDX PT, R2, R92, RZ, 0x1f ;  /* 0x00001fff5c027589 */ /* 0x006e6200000e0000 */
[----:B------:R-:W-:-:S04]  /*04e0*/  UISETP.NE.AND UP1, UPT, UR8, 0x2, UPT ;  /* 0x000000020800788c */ /* 0x000fc8000bf25270 */
[----:B------:R-:W-:Y:S01]  /*04f0*/  USEL UR6, URZ, 0x1, UP1 ;  /* 0x00000001ff067887 */ /* 0x000fe20008800000 */
[----:B-1----:R-:W-:-:S13]  /*0500*/  ISETP.NE.AND P0, PT, R2, RZ, PT ;  /* 0x000000ff0200720c */ /* 0x002fda0003f05270 */
[----:B------:R-:W-:Y:S05]  /*0510*/  @P0 BRA `(.L_x_9) ;  /* 0x0000000000580947 */ /* 0x000fea0003800000 */
[----:B------:R-:W1:Y:S01]  /*0520*/  S2UR UR5, SR_CgaCtaId ;  /* 0x00000000000579c3 */ /* 0x000e620000008800 */
[----:B------:R-:W-:Y:S01]  /*0530*/  UMOV UR7, 0x400 ;  /* 0x0000040000077882 */ /* 0x000fe20000000000 */
[----:B------:R-:W-:Y:S01]  /*0540*/  UMOV UR4, 0x1 ;  /* 0x0000000100047882 */ /* 0x000fe20000000000 */
[----:B------:R-:W-:Y:S01]  /*0550*/  ELECT P0, URZ, PT ;  /* 0x0000000000ff782f */ /* 0x000fe20003800000 */
[----:B------:R-:W-:-:S04]  /*0560*/  UIADD3 UR10, UPT, UPT, -UR4, 0x100000, URZ ;  /* 0x00100000040a7890 */ /* 0x000fc8000fffe1ff */
[----:B------:R-:W-:Y:S02]  /*0570*/  USHF.L.U32 UR11, UR10, 0xb, URZ ;  /* 0x0000000b0a0b7899 */ /* 0x000fe400080006ff */
[----:B------:R-:W-:Y:S02]  /*0580*/  USHF.L.U32 UR10, UR10, 0x1, URZ ;  /* 0x000000010a0a7899 */ /* 0x000fe400080006ff */
[----:B-1----:R-:W-:Y:S01]  /*0590*/  ULEA UR5, UR5, UR7, 0x18 ;  /* 0x0000000705057291 */ /* 0x002fe2000f8ec0ff */
[----:B------:R-:W1:Y:S11]  /*05a0*/  FENCE.VIEW.ASYNC.S ;  /* 0x00000000000073c6 */ /* 0x000e760000000000 */
[----:B-1----:R1:W2:Y:S01]  /*05b0*/  SYNCS.EXCH.64 URZ, [UR5], UR10 ;  /* 0x0000000a05ff75b2 */ /* 0x0022a20008000100 */
[----:B------:R1:W3:Y:S01]  /*05c0*/  SYNCS.EXCH.64 URZ, [UR5+0x30], UR10 ;  /* 0x0000300a05ff75b2 */ /* 0x0002e20008000100 */
[----:B------:R1:W4:Y:S01]  /*05d0*/  SYNCS.EXCH.64 URZ, [UR5+0x8], UR10 ;  /* 0x0000080a05ff75b2 */ /* 0x0003220008000100 */
[----:B------:R1:W1:Y:S01]  /*05e0*/  SYNCS.EXCH.64 URZ, [UR5+0x38], UR10 ;  /* 0x0000380a05ff75b2 */ /* 0x0002620008000100 */
        /* <DEDUP_REMOVED lines=8> */
[----:B------:R-:W-:Y:S01]  /*0670*/  NOP ;  /* 0x0000000000007918 */ /* 0x000fe20000000000 */
.L_x_9:
[----:B------:R-:W2:Y:S01]  /*0680*/  SHFL.IDX PT, R2, R92, RZ, 0x1f ;  /* 0x00001fff5c027589 */ /* 0x000ea200000e0000 */
[----:B------:R-:W-:Y:S01]  /*0690*/  NOP ;  /* 0x0000000000007918 */ /* 0x000fe20000000000 */
[----:B--2---:R-:W-:-:S13]  /*06a0*/  ISETP.NE.AND P0, PT, R2, 0x1, PT ;  /* 0x000000010200780c */ /* 0x004fda0003f05270 */
[----:B------:R-:W-:Y:S05]  /*06b0*/  @P0 BRA `(.L_x_10) ;  /* 0x0000000000500947 */ /* 0x000fea0003800000 */
[----:B------:R-:W2:Y:S01]  /*06c0*/  S2UR UR7, SR_CgaCtaId ;  /* 0x00000000000779c3 */ /* 0x000ea20000008800 */
[----:B------:R-:W-:Y:S01]  /*06d0*/  UMOV UR9, 0x400 ;  /* 0x0000040000097882 */ /* 0x000fe20000000000 */
[----:B-1----:R-:W-:Y:S01]  /*06e0*/  UMOV UR5, 0x20 ;  /* 0x0000002000057882 */ /* 0x002fe20000000000 */
[----:B------:R-:W-:Y:S01]  /*06f0*/  UMOV UR4, 0x80 ;  /* 0x0000008000047882 */ /* 0x000fe20000000000 */
[----:B------:R-:W-:-:S04]  /*0700*/  UIADD3 UR10, UPT, UPT, -UR5, 0x100000, URZ ;  /* 0x00100000050a7890 */ /* 0x000fc8000fffe1ff */
[----:B------:R-:W-:Y:S02]  /*0710*/  USHF.L.U32 UR11, UR10, 0xb, URZ ;  /* 0x0000000b0a0b7899 */ /* 0x000fe400080006ff */
[----:B------:R-:W-:Y:S02]  /*0720*/  USHF.L.U32 UR10, UR10, 0x1, URZ ;  /* 0x000000010a0a7899 */ /* 0x000fe400080006ff */
[----:B------:R-:W-:-:S04]  /*0730*/  UIADD3 UR4, UPT, UPT, -UR4, 0x100000, URZ ;  /* 0x0010000004047890 */ /* 0x000fc8000fffe1ff */
[----:B------:R-:W-:Y:S02]  /*0740*/  USHF.L.U32 UR5, UR4, 0xb, URZ ;  /* 0x0000000b04057899 */ /* 0x000fe400080006ff */
[----:B------:R-:W-:Y:S01]  /*0750*/  USHF.L.U32 UR4, UR4, 0x1, URZ ;  /* 0x0000000104047899 */ /* 0x000fe200080006ff */
[----:B------:R-:W-:Y:S01]  /*0760*/  ELECT P0, URZ, PT ;  /* 0x0000000000ff782f */ /* 0x000fe20003800000 */
[----:B--2---:R-:W-:Y:S01]  /*0770*/  ULEA UR7, UR7, UR9, 0x18 ;  /* 0x0000000907077291 */ /* 0x004fe2000f8ec0ff */
[----:B------:R-:W1:Y:S11]  /*0780*/  FENCE.VIEW.ASYNC.S ;  /* 0x00000000000073c6 */ /* 0x000e760000000000 */
[----:B-1----:R2:W1:Y:S01]  /*0790*/  SYNCS.EXCH.64 URZ, [UR7+0x60], UR10 ;  /* 0x0000600a07ff75b2 */ /* 0x0024620008000100 */
[----:B------:R2:W1:Y:S01]  /*07a0*/  SYNCS.EXCH.64 URZ, [UR7+0x78], UR4 ;  /* 0x0000780407ff75b2 */ /* 0x0004620008000100 */
[----:B------:R2:W1:Y:S01]  /*07b0*/  SYNCS.EXCH.64 URZ, [UR7+0x68], UR10 ;  /* 0x0000680a07ff75b2 */ /* 0x0004620008000100 */
[----:B------:R2:W1:Y:S01]  /*07c0*/  SYNCS.EXCH.64 URZ, [UR7+0x80], UR4 ;  /* 0x0000800407ff75b2 */ /* 0x0004620008000100 */
[----:B------:R2:W1:Y:S01]  /*07d0*/  SYNCS.EXCH.64 URZ, [UR7+0x70], UR10 ;  /* 0x0000700a07ff75b2 */ /* 0x0004620008000100 */
[----:B------:R2:W1:Y:S02]  /*07e0*/  SYNCS.EXCH.64 URZ, [UR7+0x88], UR4 ;  /* 0x0000880407ff75b2 */ /* 0x0004640008000100 */
[----:B--2---:R-:W-:Y:S01]  /*07f0*/  NOP ;  /* 0x0000000000007918 */ /* 0x004fe20000000000 */
.L_x_10:
[----:B------:R-:W2:Y:S01]  /*0800*/  SHFL.IDX PT, R2, R92, RZ, 0x1f ;  /* 0x00001fff5c027589 */ /* 0x000ea200000e0000 */
[----:B------:R-:W-:Y:S01]  /*0810*/  NOP ;  /* 0x0000000000007918 */ /* 0x000fe20000000000 */
[----:B--2---:R-:W-:-:S13]  /*0820*/  ISETP.NE.AND P0, PT, R2, 0x3, PT ;  /* 0x000000030200780c */ /* 0x004fda0003f05270 */
[----:B------:R-:W-:Y:S05]  /*0830*/  @P0 BRA `(.L_x_11) ;  /* 0x0000000000300947 */ /* 0x000fea0003800000 */
[----:B-1----:R-:W1:Y:S01]  /*0840*/  S2UR UR5, SR_CgaCtaId ;  /* 0x00000000000579c3 */ /* 0x002e620000008800 */
        /* <DEDUP_REMOVED lines=8> */
[----:B-1----:R2:W1:Y:S01]  /*08d0*/  SYNCS.EXCH.64 URZ, [UR5+0x90], UR10 ;  /* 0x0000900a05ff75b2 */ /* 0x0024620008000100 */
[----:B------:R2:W1:Y:S02]  /*08e0*/  SYNCS.EXCH.64 URZ, [UR5+0x98], UR10 ;  /* 0x0000980a05ff75b2 */ /* 0x0004640008000100 */
[----:B--2---:R-:W-:Y:S01]  /*08f0*/  NOP ;  /* 0x0000000000007918 */ /* 0x004fe20000000000 */
.L_x_11:
[----:B------:R-:W2:Y:S01]  /*0900*/  SHFL.IDX PT, R2, R92, RZ, 0x1f ;  /* 0x00001fff5c027589 */ /* 0x000ea200000e0000 */
[----:B------:R-:W-:Y:S01]  /*0910*/  NOP ;  /* 0x0000000000007918 */ /* 0x000fe20000000000 */
[----:B--2---:R-:W-:-:S13]  /*0920*/  ISETP.NE.AND P0, PT, R2, 0x4, PT ;  /* 0x000000040200780c */ /* 0x004fda0003f05270 */
[----:B------:R-:W-:Y:S05]  /*0930*/  @P0 BRA `(.L_x_12) ;  /* 0x00000000004c0947 */ /* 0x000fea0003800000 */
[----:B-1----:R-:W1:Y:S01]  /*0940*/  S2UR UR5, SR_CgaCtaId ;  /* 0x00000000000579c3 */ /* 0x002e620000008800 */
[----:B------:R-:W-:Y:S01]  /*0950*/  UMOV UR9, 0x100 ;  /* 0x0000010000097882 */ /* 0x000fe20000000000 */
[----:B------:R-:W-:Y:S01]  /*0960*/  UMOV UR7, 0x400 ;  /* 0x0000040000077882 */ /* 0x000fe20000000000 */
[----:B------:R-:W-:Y:S01]  /*0970*/  USEL UR9, UR9, 0xe0, UP2 ;  /* 0x000000e009097887 */ /* 0x000fe20009000000 */
[----:B------:R-:W-:Y:S01]  /*0980*/  UMOV UR4, 0x1 ;  /* 0x0000000100047882 */ /* 0x000fe20000000000 */
[----:B------:R-:W-:Y:S01]  /*0990*/  ELECT P0, URZ, PT ;  /* 0x0000000000ff782f */ /* 0x000fe20003800000 */
[----:B------:R-:W-:-:S04]  /*09a0*/  UIADD3 UR10, UPT, UPT, -UR4, 0x100000, URZ ;  /* 0x00100000040a7890 */ /* 0x000fc8000fffe1ff */
[----:B------:R-:W-:Y:S02]  /*09b0*/  USHF.L.U32 UR11, UR10, 0xb, URZ ;  /* 0x0000000b0a0b7899 */ /* 0x000fe400080006ff */
[----:B------:R-:W-:Y:S02]  /*09c0*/  USHF.L.U32 UR10, UR10, 0x1, URZ ;  /* 0x000000010a0a7899 */ /* 0x000fe400080006ff */
[----:B------:R-:W-:-:S04]  /*09d0*/  UIADD3 UR12, UPT, UPT, -UR9, 0x100000, URZ ;  /* 0x00100000090c7890 */ /* 0x000fc8000fffe1ff */
[----:B------:R-:W-:Y:S02]  /*09e0*/  USHF.L.U32 UR13, UR12, 0xb, URZ ;  /* 0x0000000b0c0d7899 */ /* 0x000fe400080006ff */
[----:B------:R-:W-:Y:S02]  /*09f0*/  USHF.L.U32 UR12, UR12, 0x1, URZ ;  /* 0x000000010c0c7899 */ /* 0x000fe400080006ff */
[----:B-1----:R-:W-:Y:S01]  /*0a00*/  ULEA UR5, UR5, UR7, 0x18 ;  /* 0x0000000705057291 */ /* 0x002fe2000f8ec0ff */
[----:B------:R-:W1:Y:S11]  /*0a10*/  FENCE.VIEW.ASYNC.S ;  /* 0x00000000000073c6 */ /* 0x000e760000000000 */
[----:B-1----:R2:W1:Y:S01]  /*0a20*/  SYNCS.EXCH.64 URZ, [UR5+0xa0], UR10 ;  /* 0x0000a00a05ff75b2 */ /* 0x0024620008000100 */
[----:B------:R2:W1:Y:S01]  /*0a30*/  SYNCS.EXCH.64 URZ, [UR5+0xb0], UR12 ;  /* 0x0000b00c05ff75b2 */ /* 0x0004620008000100 */
[----:B------:R2:W1:Y:S01]  /*0a40*/  SYNCS.EXCH.64 URZ, [UR5+0xa8], UR10 ;  /* 0x0000a80a05ff75b2 */ /* 0x0004620008000100 */
[----:B------:R2:W1:Y:S02]  /*0a50*/  SYNCS.EXCH.64 URZ, [UR5+0xb8], UR12 ;  /* 0x0000b80c05ff75b2 */ /* 0x0004640008000100 */
[----:B--2---:R-:W-:Y:S01]  /*0a60*/  NOP ;  /* 0x0000000000007918 */ /* 0x004fe20000000000 */
.L_x_12:
        /* <DEDUP_REMOVED lines=22> */
[----:B------:R2:W1:Y:S01]  /*0bd0*/  SYNCS.EXCH.64 URZ, [UR7+0xf0], UR4 ;  /* 0x0000f00407ff75b2 */ /* 0x0004620008000100 */
[----:B------:R2:W1:Y:S01]  /*0be0*/  SYNCS.EXCH.64 URZ, [UR7+0xd8], UR10 ;  /* 0x0000d80a07ff75b2 */ /* 0x0004620008000100 */
[----:B------:R2:W1:Y:S02]  /*0bf0*/  SYNCS.EXCH.64 URZ, [UR7+0xf8], UR4 ;  /* 0x0000f80407ff75b2 */ /* 0x0004640008000100 */
[----:B--2---:R-:W-:Y:S01]  /*0c00*/  NOP ;  /* 0x0000000000007918 */ /* 0x004fe20000000000 */
.L_x_13:
        /* <DEDUP_REMOVED lines=18> */
.L_x_14:
[----:B-1----:R-:W1:Y:S01]  /*0d30*/  S2UR UR5, SR_CTAID.X ;  /* 0x00000000000579c3 */ /* 0x002e620000002500 */
[----:B------:R-:W-:-:S05]  /*0d40*/  CS2R.32 R87, SR_CgaSize ;  /* 0x0000000000577805 */ /* 0x000fca0000008a00 */
[----:B------:R-:W-:-:S05]  /*0d50*/  IMAD R87, R87, -0xa0, RZ ;  /* 0xffffff6057577824 */ /* 0x000fca00078e02ff */
[----:B------:R-:W-:-:S14]  /*0d60*/  R2UR UR9, R87 ;  /* 0x00000000570972ca */ /* 0x000fdc00000e0000 */
[----:B------:R-:W2:Y:S01]  /*0d70*/  LDCU UR9, c[0x0][UR9+0x2b0] ;  /* 0x00005600090977ac */ /* 0x000ea20008000800 */
[----:B------:R-:W-:Y:S01]  /*0d80*/  NOP ;  /* 0x0000000000007918 */ /* 0x000fe20000000000 */
[----:B------:R-:W-:-:S05]  /*0d90*/  CS2R.32 R87, SR_CgaSize ;  /* 0x0000000000577805 */ /* 0x000fca0000008a00 */
[----:B------:R-:W-:-:S05]  /*0da0*/  IMAD R87, R87, -0xa0, RZ ;  /* 0xffffff6057577824 */ /* 0x000fca00078e02ff */
[----:B------:R-:W-:-:S14]  /*0db0*/  R2UR UR7, R87 ;  /* 0x00000000570772ca */ /* 0x000fdc00000e0000 */
[----:B------:R-:W3:Y:S01]  /*0dc0*/  LDCU UR7, c[0x0][UR7+0x2b4] ;  /* 0x00005680070777ac */ /* 0x000ee20008000800 */
[----:B------:R-:W4:Y:S08]  /*0dd0*/  S2UR UR4, SR_CTAID.Y ;  /* 0x00000000000479c3 */ /* 0x000f300000002600 */
[----:B------:R-:W3:Y:S01]  /*0de0*/  LDC R10, c[0x0][0xb24] ;  /* 0x0002c900ff0a7b82 */ /* 0x000ee20000000800 */
[----:B-1----:R-:W-:-:S02]  /*0df0*/  I2FP.F32.U32 R87, UR5 ;  /* 0x0000000500577c45 */ /* 0x002fc40008201000 */
[----:B------:R-:W-:-:S05]  /*0e00*/  CS2R.32 R3, SR_CgaSize ;  /* 0x0000000000037805 */ /* 0x000fca0000008a00 */
[----:B------:R-:W-:-:S06]  /*0e10*/  IMAD R3, R3, -0xa0, RZ ;  /* 0xffffff6003037824 */ /* 0x000fcc00078e02ff */
[----:B------:R-:W1:Y:S01]  /*0e20*/  LDC R3, c[0x0][R3+0x2a0] ;  /* 0x0000a80003037b82 */ /* 0x000e620000000800 */
[----:B------:R-:W-:Y:S01]  /*0e30*/  MOV R15, UR5 ;  /* 0x00000005000f7c02 */ /* 0x000fe20008000f00 */
[----:B--2---:R-:W-:Y:S01]  /*0e40*/  FMUL R87, R87, UR9 ;  /* 0x0000000957577c20 */ /* 0x004fe20008400000 */
[----:B----4-:R-:W-:Y:S02]  /*0e50*/  I2FP.F32.U32 R86, UR4 ;  /* 0x0000000400567c45 */ /* 0x010fe40008201000 */
[----:B------:R-:W-:-:S05]  /*0e60*/  CS2R.32 R2, SR_CgaSize ;  /* 0x0000000000027805 */ /* 0x000fca0000008a00 */
[----:B------:R-:W-:-:S06]  /*0e70*/  IMAD R2, R2, -0xa0, RZ ;  /* 0xffffff6002027824 */ /* 0x000fcc00078e02ff */
[----:B------:R-:W2:Y:S01]  /*0e80*/  LDC R2, c[0x0][R2+0x2a4] ;  /* 0x0000a90002027b82 */ /* 0x000ea20000000800 */
[----:B------:R-:W-:Y:S01]  /*0e90*/  MOV R14, UR4 ;  /* 0x00000004000e7c02 */ /* 0x000fe20008000f00 */
[----:B------:R-:W4:Y:S01]  /*0ea0*/  F2I.U32.TRUNC.NTZ R87, R87 ;  /* 0x0000005700577305 */ /* 0x000f22000020f000 */
[----:B---3--:R-:W-:-:S05]  /*0eb0*/  FMUL R86, R86, UR7 ;  /* 0x0000000756567c20 */ /* 0x008fca0008400000 */
[----:B------:R-:W-:Y:S01]  /*0ec0*/  BAR.SYNC.DEFER_BLOCKING 0x0 ;  /* 0x0000000000007b1d */ /* 0x000fe20000010000 */
[----:B------:R-:W-:-:S05]  /*0ed0*/  ISETP.GE.AND P0, PT, R10, 0x1, PT ;  /* 0x000000010a00780c */ /* 0x000fca0003f06270 */
[----:B------:R-:W3:Y:S02]  /*0ee0*/  F2I.U32.TRUNC.NTZ R86, R86 ;  /* 0x0000005600567305 */ /* 0x000ee4000020f000 */
[----:B------:R-:W2:Y:S01]  /*0ef0*/  S2UR UR36, SR_CTAID.Z ;  /* 0x00000000002479c3 */ /* 0x000ea20000002700 */
[----:B----4-:R-:W-:-:S05]  /*0f00*/  IADD3 R87, PT, PT, -R87, RZ, RZ ;  /* 0x000000ff57577210 */ /* 0x010fca0007ffe1ff */
[----:B-1----:R-:W-:Y:S01]  /*0f10*/  IMAD R87, R3, R87, UR5 ;  /* 0x0000000503577e24 */ /* 0x002fe2000f8e0257 */
[----:B---3--:R-:W-:-:S05]  /*0f20*/  IADD3 R86, PT, PT, -R86, RZ, RZ ;  /* 0x000000ff56567210 */ /* 0x008fca0007ffe1ff */
[----:B--2---:R-:W-:Y:S01]  /*0f30*/  IMAD R86, R2, R86, UR4 ;  /* 0x0000000402567e24 */ /* 0x004fe2000f8e0256 */
[----:B------:R-:W-:Y:S06]  /*0f40*/  @!P0 BRA `(.L_x_15) ;  /* 0x0000000000b88947 */ /* 0x000fec0003800000 */
[----:B------:R-:W1:Y:S01]  /*0f50*/  LDC.64 R4, c[0x0][0xb18] ;  /* 0x0002c600ff047b82 */ /* 0x000e620000000a00 */
[----:B------:R-:W-:-:S07]  /*0f60*/  ISETP.NE.AND P0, PT, R10, 0x1, PT ;  /* 0x000000010a00780c */ /* 0x000fce0003f05270 */
[----:B------:R-:W2:Y:S08]  /*0f70*/  LDC R9, c[0x0][0xb0c] ;  /* 0x0002c300ff097b82 */ /* 0x000eb00000000800 */
[----:B------:R-:W3:Y:S08]  /*0f80*/  LDC R12, c[0x0][0x370] ;  /* 0x0000dc00ff0c7b82 */ /* 0x000ef00000000800 */
[----:B------:R-:W4:Y:S01]  /*0f90*/  LDC R11, c[0x0][0x374] ;  /* 0x0000dd00ff0b7b82 */ /* 0x000f220000000800 */
[----:B-1----:R-:W-:-:S07]  /*0fa0*/  ISETP.NE.AND P1, PT, R4, 0x1, PT ;  /* 0x000000010400780c */ /* 0x002fce0003f25270 */
[----:B------:R-:W3:Y:S01]  /*0fb0*/  LDC.64 R6, c[0x0][0xb10] ;  /* 0x0002c400ff067b82 */ /* 0x000ee20000000a00 */
[----:B--2---:R-:W-:-:S07]  /*0fc0*/  ISETP.NE.AND P2, PT, R9, 0x1, PT ;  /* 0x000000010900780c */ /* 0x004fce0003f45270 */
[----:B------:R-:W1:Y:S08]  /*0fd0*/  LDC R8, c[0x0][0xb20] ;  /* 0x0002c800ff087b82 */ /* 0x000e700000000800 */
[----:B------:R-:W2:Y:S01]  /*0fe0*/  LDC.64 R2, c[0x0][0xb28] ;  /* 0x0002ca00ff027b82 */ /* 0x000ea20000000a00 */
[----:B----4-:R-:W-:-:S04]  /*0ff0*/  IMAD.HI.U32 R13, R11, R5, RZ ;  /* 0x000000050b0d7227 */ /* 0x010fc800078e00ff */
[----:B------:R-:W-:-:S04]  /*1000*/  IMAD.HI.U32 R5, R14, R5, RZ ;  /* 0x000000050e057227 */ /* 0x000fc800078e00ff */
[----:B---3--:R-:W-:-:S05]  /*1010*/  IMAD.HI.U32 R16, R12, R6, RZ ;  /* 0x000000060c107227 */ /* 0x008fca00078e00ff */
[-C--:B------:R-:W-:Y:S01]  /*1020*/  @P2 SHF.R.U32.HI R12, RZ, R7.reuse, R16 ;  /* 0x00000007ff0c2219 */ /* 0x080fe20000011610 */
[----:B------:R-:W-:Y:S01]  /*1030*/  IMAD.HI.U32 R16, R15, R6, RZ ;  /* 0x000000060f107227 */ /* 0x000fe200078e00ff */
[-C--:B-1----:R-:W-:Y:S02]  /*1040*/  @P1 SHF.R.U32.HI R11, RZ, R8.reuse, R13 ;  /* 0x00000008ff0b1219 */ /* 0x082fe4000001160d */
[----:B------:R-:W-:Y:S02]  /*1050*/  SHF.R.U32.HI R5, RZ, R8, R5 ;  /* 0x00000008ff057219 */ /* 0x000fe40000011605 */
[----:B------:R-:W-:Y:S02]  /*1060*/  SHF.R.U32.HI R16, RZ, R7, R16 ;  /* 0x00000007ff107219 */ /* 0x000fe40000011610 */
[----:B------:R-:W-:Y:S01]  /*1070*/  SEL R5, R14, R5, !P1 ;  /* 0x000000050e057207 */ /* 0x000fe20004800000 */
[----:B--2---:R-:W-:Y:S01]  /*1080*/  IMAD.HI.U32 R13, R11, R2, RZ ;  /* 0x000000020b0d7227 */ /* 0x004fe200078e00ff */
[----:B------:R-:W-:-:S03]  /*1090*/  SEL R16, R15, R16, !P2 ;  /* 0x000000100f107207 */ /* 0x000fc60005000000 */
[----:B------:R-:W-:Y:S01]  /*10a0*/  IMAD.HI.U32 R6, R12, R2, RZ ;  /* 0x000000020c067227 */ /* 0x000fe200078e00ff */
[----:B------:R-:W-:-:S04]  /*10b0*/  @P0 SHF.R.U32.HI R11, RZ, R3, R13 ;  /* 0x00000003ff0b0219 */ /* 0x000fc8000001160d */
[----:B------:R-:W-:Y:S01]  /*10c0*/  @P0 SHF.R.U32.HI R12, RZ, R3, R6 ;  /* 0x00000003ff0c0219 */ /* 0x000fe20000011606 */
[----:B------:R-:W-:-:S04]  /*10d0*/  IMAD R11, R11, R10, RZ ;  /* 0x0000000a0b0b7224 */ /* 0x000fc800078e02ff */
[----:B------:R-:W-:Y:S01]  /*10e0*/  IMAD R6, R12, R10, RZ ;  /* 0x0000000a0c067224 */ /* 0x000fe200078e02ff */
[----:B------:R-:W-:-:S04]  /*10f0*/  ISETP.GE.AND P1, PT, R5, R11, PT ;  /* 0x0000000b0500720c */ /* 0x000fc80003f26270 */
[----:B------:R-:W-:Y:S01]  /*1100*/  ISETP.GE.OR P1, PT, R16, R6, P1 ;  /* 0x000000061000720c */ /* 0x000fe20000f26670 */
[----:B------:R-:W-:-:S05]  /*1110*/  IMAD.HI.U32 R6, R5, R2, RZ ;  /* 0x0000000205067227 */ /* 0x000fca00078e00ff */
[----:B------:R-:W-:-:S04]  /*1120*/  SHF.R.U32.HI R6, RZ, R3, R6 ;  /* 0x00000003ff067219 */ /* 0x000fc80000011606 */
[----:B------:R-:W-:-:S03]  /*1130*/  SEL R6, R5, R6, !P0 ;  /* 0x0000000605067207 */ /* 0x000fc60004000000 */
[----:B------:R-:W-:Y:S01]  /*1140*/  @!P1 IMAD.HI.U32 R7, R16, R2, RZ ;  /* 0x0000000210079227 */ /* 0x000fe200078e00ff */
[----:B------:R-:W-:-:S04]  /*1150*/  IADD3 R2, PT, PT, -R6, RZ, RZ ;  /* 0x000000ff06027210 */ /* 0x000fc80007ffe1ff */
[----:B------:R-:W-:Y:S01]  /*1160*/  @!P1 SHF.R.U32.HI R3, RZ, R3, R7 ;  /* 0x00000003ff039219 */ /* 0x000fe20000011607 */
[----:B------:R-:W-:Y:S01]  /*1170*/  IMAD R2, R10, R2, R5 ;  /* 0x000000020a027224 */ /* 0x000fe200078e0205 */
[----:B------:R-:W-:Y:S02]  /*1180*/  IADD3 R7, PT, PT, -R5, RZ, RZ ;  /* 0x000000ff05077210 */ /* 0x000fe40007ffe1ff */
[----:B------:R-:W-:-:S03]  /*1190*/  @!P1 SEL R3, R16, R3, !P0 ;  /* 0x0000000310039207 */ /* 0x000fc60004000000 */
[----:B------:R-:W-:Y:S02]  /*11a0*/  IMAD R7, R4, R7, R14 ;  /* 0x0000000704077224 */ /* 0x000fe400078e020e */
[--C-:B------:R-:W-:Y:S02]  /*11b0*/  @!P1 IMAD.IADD R6, R6, 0x1, -R3.reuse ;  /* 0x0000000106069824 */ /* 0x100fe400078e0a03 */
[----:B------:R-:W-:Y:S01]  /*11c0*/  @!P1 IMAD R3, R2, R12, R3 ;  /* 0x0000000c02039224 */ /* 0x000fe200078e0203 */
[----:B------:R-:W-:Y:S01]  /*11d0*/  IADD3 R2, PT, PT, -R16, RZ, RZ ;  /* 0x000000ff10027210 */ /* 0x000fe20007ffe1ff */
[----:B------:R-:W-:Y:S02]  /*11e0*/  @!P1 IMAD R5, R6, R10, R16 ;  /* 0x0000000a06059224 */ /* 0x000fe400078e0210 */
[----:B------:R-:W-:Y:S02]  /*11f0*/  @!P1 IMAD.MOV.U32 R16, RZ, RZ, R3 ;  /* 0x000000ffff109224 */ /* 0x000fe400078e0003 */
[----:B------:R-:W-:-:S02]  /*1200*/  IMAD R2, R9, R2, R15 ;  /* 0x0000000209027224 */ /* 0x000fc400078e020f */
[----:B------:R-:W-:Y:S02]  /*1210*/  IMAD R14, R5, R4, R7 ;  /* 0x00000004050e7224 */ /* 0x000fe400078e0207 */
[----:B------:R-:W-:Y:S02]  /*1220*/  IMAD R15, R16, R9, R2 ;  /* 0x00000009100f7224 */ /* 0x000fe400078e0202 */
.L_x_15:
[----:B------:R-:W1:Y:S01]  /*1230*/  LDCU UR4, c[0x0][0xb30] ;  /* 0x00016600ff0477ac */ /* 0x000e620008000800 */
[----:B------:R-:W2:Y:S08]  /*1240*/  S2UR UR37, SR_CgaCtaId ;  /* 0x00000000002579c3 */ /* 0x000eb00000008800 */
[----:B------:R-:W3:Y:S01]  /*1250*/  LDC R40, c[0x0][0xb24] ;  /* 0x0002c900ff287b82 */ /* 0x000ee20000000800 */
[----:B-1----:R-:W-:-:S09]  /*1260*/  UISETP.NE.AND UP1, UPT, UR4, 0x1, UPT ;  /* 0x000000010400788c */ /* 0x002fd2000bf25270 */
[----:B--2---:R-:W-:Y:S05]  /*1270*/  BRA.U UP1, `(.L_x_16) ;  /* 0x0000000101407547 */ /* 0x004fea000b800000 */
[----:B------:R-:W1:Y:S08]  /*1280*/  LDC.64 R4, c[0x0][0xb10] ;  /* 0x0002c400ff047b82 */ /* 0x000e700000000a00 */
[----:B------:R-:W2:Y:S08]  /*1290*/  LDC.64 R2, c[0x0][0xb18] ;  /* 0x0002c600ff027b82 */ /* 0x000eb00000000a00 */
[----:B------:R-:W4:Y:S08]  /*12a0*/  LDC R6, c[0x0][0xb20] ;  /* 0x0002c800ff067b82 */ /* 0x000f300000000800 */
[----:B------:R-:W3:Y:S01]  /*12b0*/  LDC R7, c[0x0][0xb0c] ;  /* 0x0002c300ff077b82 */ /* 0x000ee20000000800 */
[----:B-1----:R-:W-:-:S05]  /*12c0*/  IMAD.HI.U32 R4, R15, R4, RZ ;  /* 0x000000040f047227 */ /* 0x002fca00078e00ff */
[----:B------:R-:W-:Y:S01]  /*12d0*/  SHF.R.U32.HI R4, RZ, R5, R4 ;  /* 0x00000005ff047219 */ /* 0x000fe20000011604 */
[----:B--2---:R-:W-:Y:S01]  /*12e0*/  IMAD.HI.U32 R3, R14, R3, RZ ;  /* 0x000000030e037227 */ /* 0x004fe200078e00ff */
[----:B------:R-:W-:-:S04]  /*12f0*/  ISETP.NE.AND P0, PT, R2, 0x1, PT ;  /* 0x000000010200780c */ /* 0x000fc80003f05270 */
[----:B----4-:R-:W-:-:S04]  /*1300*/  SHF.R.U32.HI R3, RZ, R6, R3 ;  /* 0x00000006ff037219 */ /* 0x010fc80000011603 */
[----:B------:R-:W-:Y:S02]  /*1310*/  SEL R3, R14, R3, !P0 ;  /* 0x000000030e037207 */ /* 0x000fe40004000000 */
[----:B---3--:R-:W-:-:S04]  /*1320*/  ISETP.NE.AND P1, PT, R7, 0x1, PT ;  /* 0x000000010700780c */ /* 0x008fc80003f25270 */
[----:B------:R-:W-:-:S05]  /*1330*/  SEL R4, R15, R4, !P1 ;  /* 0x000000040f047207 */ /* 0x000fca0004800000 */
[----:B------:R-:W-:Y:S02]  /*1340*/  IMAD.IADD R5, R3, 0x1, -R4 ;  /* 0x0000000103057824 */ /* 0x000fe400078e0a04 */
[----:B------:R-:W-:Y:S02]  /*1350*/  IMAD.IADD R3, R4, 0x1, -R3 ;  /* 0x0000000104037824 */ /* 0x000fe400078e0a03 */
[----:B------:R-:W-:Y:S02]  /*1360*/  IMAD R15, R5, R7, R15 ;  /* 0x00000007050f7224 */ /* 0x000fe400078e020f */
[----:B------:R-:W-:-:S07]  /*1370*/  IMAD R14, R3, R2, R14 ;  /* 0x00000002030e7224 */ /* 0x000fce00078e020e */
.L_x_16:
[----:B------:R-:W-:Y:S01]  /*1380*/  BAR.SYNC.DEFER_BLOCKING 0x0 ;  /* 0x0000000000007b1d */ /* 0x000fe20000010000 */
[----:B------:R-:W-:Y:S01]  /*1390*/  UISETP.NE.AND UP1, UPT, UR8, 0x2, UPT ;  /* 0x000000020800788c */ /* 0x000fe2000bf25270 */
[----:B------:R-:W-:Y:S02]  /*13a0*/  ISETP.NE.OR P5, PT, R0, 0x2, !P5 ;  /* 0x000000020000780c */ /* 0x000fe40006fa5670 */
[----:B------:R-:W-:-:S06]  /*13b0*/  LOP3.LUT R2, R93, 0x1f, RZ, 0xc0, !PT ;  /* 0x0000001f5d027812 */ /* 0x000fcc00078ec0ff */
[----:B------:R-:W-:Y:S05]  /*13c0*/  BRA.U UP1, `(.L_x_17) ;  /* 0x0000001101a47547 */ /* 0x000fea000b800000 */
[----:B------:R-:W1:Y:S01]  /*13d0*/  LDCU UR13, c[0x0][0x38c] ;  /* 0x00007180ff0d77ac */ /* 0x000e620008000800 */
[----:B------:R-:W2:Y:S01]  /*13e0*/  LDC R8, c[0x0][0x370] ;  /* 0x0000dc00ff087b82 */ /* 0x000ea20000000800 */
[----:B------:R-:W-:Y:S01]  /*13f0*/  PLOP3.LUT P1, PT, PT, PT, UP2, 0x80, 0x8 ;  /* 0x000000000008781c */ /* 0x000fe20003f2f028 */
[----:B------:R-:W-:Y:S01]  /*1400*/  IMAD.MOV.U32 R17, RZ, RZ, 0x1 ;  /* 0x00000001ff117424 */ /* 0x000fe200078e00ff */
[----:B------:R-:W-:Y:S01]  /*1410*/  ISETP.EQ.OR P4, PT, R2, RZ, P5 ;  /* 0x000000ff0200720c */ /* 0x000fe20002f82670 */
[----:B------:R-:W-:Y:S01]  /*1420*/  IMAD.MOV.U32 R16, RZ, RZ, RZ ;  /* 0x000000ffff107224 */ /* 0x000fe200078e00ff */
[----:B------:R-:W-:Y:S02]  /*1430*/  PLOP3.LUT P1, PT, P1, PT, PT, 0x8, 0x80 ;  /* 0x000000000080781c */ /* 0x000fe40000f2e170 */
[----:B------:R-:W-:Y:S01]  /*1440*/  CS2R R12, SRZ ;  /* 0x00000000000c7805 */ /* 0x000fe2000001ff00 */
[----:B------:R-:W-:Y:S01]  /*1450*/  IMAD.MOV.U32 R11, RZ, RZ, 0x1 ;  /* 0x00000001ff0b7424 */ /* 0x000fe200078e00ff */
[----:B------:R-:W4:Y:S01]  /*1460*/  LDC R0, c[0x0][0x374] ;  /* 0x0000dd00ff007b82 */ /* 0x000f220000000800 */
[----:B------:R-:W2:Y:S01]  /*1470*/  LDCU.64 UR22, c[0x0][0x348] ;  /* 0x00006900ff1677ac */ /* 0x000ea20008000a00 */
[----:B------:R-:W-:Y:S01]  /*1480*/  UMOV UR6, URZ ;  /* 0x000000ff00067c82 */ /* 0x000fe20008000000 */
[----:B-1----:R-:W-:-:S04]  /*1490*/  UIADD3 UR5, UPT, UPT, UR13, 0x3f, URZ ;  /* 0x0000003f0d057890 */ /* 0x002fc8000fffe0ff */
[----:B------:R-:W-:-:S04]  /*14a0*/  USHF.R.S32.HI UR4, URZ, 0x1f, UR5 ;  /* 0x0000001fff047899 */ /* 0x000fc80008011405 */
[----:B------:R-:W-:-:S04]  /*14b0*/  ULEA.HI UR4, UR4, UR5, URZ, 0x6 ;  /* 0x0000000504047291 */ /* 0x000fc8000f8f30ff */
[----:B------:R-:W-:Y:S02]  /*14c0*/  USHF.R.S32.HI UR15, URZ, 0x6, UR4 ;  /* 0x00000006ff0f7899 */ /* 0x000fe40008011404 */
[----:B------:R-:W-:Y:S02]  /*14d0*/  UIADD3 UR4, UPT, UPT, UR13, -0x1, URZ ;  /* 0xffffffff0d047890 */ /* 0x000fe4000fffe0ff */
[----:B------:R-:W-:Y:S02]  /*14e0*/  UISETP.LT.U32.AND UP0, UPT, UR15, 0x6, UPT ;  /* 0x000000060f00788c */ /* 0x000fe4000bf01070 */
[----:B------:R-:W-:Y:S02]  /*14f0*/  UISETP.GE.U32.AND UP1, UPT, UR4, -0x7f, UPT ;  /* 0xffffff810400788c */ /* 0x000fe4000bf26070 */
[----:B------:R-:W-:Y:S02]  /*1500*/  USEL UR14, UR15, 0x6, UP0 ;  /* 0x000000060f0e7887 */ /* 0x000fe40008000000 */
[----:B------:R-:W-:-:S02]  /*1510*/  UIADD3 UR13, UPT, UPT, UR13, 0x7e, URZ ;  /* 0x0000007e0d0d7890 */ /* 0x000fc4000fffe0ff */
[----:B------:R-:W-:Y:S02]  /*1520*/  UIADD3 UR5, UPT, UPT, UR14, -0x1, URZ ;  /* 0xffffffff0e057890 */ /* 0x000fe4000fffe0ff */
[----:B------:R-:W-:-:S03]  /*1530*/  UIADD3 UR7, UPT, UPT, UR15, -UR14, URZ ;  /* 0x8000000e0f077290 */ /* 0x000fc6000fffe0ff */
[----:B------:R-:W-:-:S04]  /*1540*/  @UP1 UIADD3 UR5, UPT, UPT, UR14, URZ, URZ ;  /* 0x000000ff0e051290 */ /* 0x000fc8000fffe0ff */
[----:B--2---:R-:W-:-:S12]  /*1550*/  UIADD3 UR5, UPT, UPT, UR5, 0x1, URZ ;  /* 0x0000000105057890 */ /* 0x004fd8000fffe0ff */
.L_x_35:
[----:B------:R-:W-:Y:S01]  /*1560*/  UISETP.NE.AND UP0, UPT, UR37, URZ, UPT ;  /* 0x000000ff2500728c */ /* 0x000fe2000bf05270 */
[----:B------:R-:W1:Y:S08]  /*1570*/  S2UR UR37, SR_CgaCtaId ;  /* 0x00000000002579c3 */ /* 0x000e700000008800 */
[----:B------:R-:W-:Y:S05]  /*1580*/  BRA.U UP0, `(.L_x_18) ;  /* 0x0000000100347547 */ /* 0x000fea000b800000 */
[----:B------:R-:W2:Y:S01]  /*1590*/  S2R R2, SR_CgaCtaId ;  /* 0x0000000000027919 */ /* 0x000ea20000008800 */
[----:B------:R-:W-:-:S04]  /*15a0*/  MOV R3, 0x400 ;  /* 0x0000040000037802 */ /* 0x000fc80000000f00 */
[----:B--2---:R-:W-:Y:S02]  /*15b0*/  LEA R2, R2, R3, 0x18 ;  /* 0x0000000302027211 */ /* 0x004fe400078ec0ff */
[----:B------:R-:W-:-:S03]  /*15c0*/  SHF.L.U32 R3, R11, 0x1f, RZ ;  /* 0x0000001f0b037819 */ /* 0x000fc600000006ff */
[----:B------:R-:W-:-:S04]  /*15d0*/  IMAD R2, R12, 0x8, R2 ;  /* 0x000000080c027824 */ /* 0x000fc800078e0202 */
[----:B------:R-:W2:Y:S02]  /*15e0*/  SYNCS.PHASECHK.TRANS64.TRYWAIT P0, [R2+URZ+0x110], R3 ;  /* 0x00011003020075a7 */ /* 0x000ea400080011ff */
[----:B--2---:R-:W-:Y:S05]  /*15f0*/  @!P0 BRA `(.L_x_19) ;  /* 0x0000005c00f48947 */ /* 0x004fea0003800000 */
.L_x_117:
[----:B------:R-:W-:Y:S01]  /*1600*/  VIADD R12, R12, 0x1 ;  /* 0x000000010c0c7836 */ /* 0x000fe20000000000 */
[----:B------:R2:W-:Y:S04]  /*1610*/  SYNCS.ARRIVE.TRANS64.A1T0 RZ, [R2+URZ+0x100], RZ ;  /* 0x000100ff02ff79a7 */ /* 0x0005e800081000ff */
[----:B------:R-:W-:-:S04]  /*1620*/  ISETP.NE.AND P0, PT, R12, 0x2, PT ;  /* 0x000000020c00780c */ /* 0x000fc80003f05270 */
[----:B------:R-:W-:Y:S02]  /*1630*/  SEL R12, R12, RZ, P0 ;  /* 0x000000ff0c0c7207 */ /* 0x000fe40000000000 */
[----:B--2---:R-:W-:-:S04]  /*1640*/  SEL R2, RZ, 0x1, P0 ;  /* 0x00000001ff027807 */ /* 0x004fc80000000000 */
[----:B------:R-:W-:-:S07]  /*1650*/  LOP3.LUT R11, R11, R2, RZ, 0x3c, !PT ;  /* 0x000000020b0b7212 */ /* 0x000fce00078e3cff */
.L_x_18:
[----:B------:R-:W-:Y:S01]  /*1660*/  UMOV UR4, 0x400 ;  /* 0x0000040000047882 */ /* 0x000fe20000000000 */
[----:B------:R-:W-:Y:S01]  /*1670*/  SHF.L.U32 R2, R17, 0x1f, RZ ;  /* 0x0000001f11027819 */ /* 0x000fe200000006ff */
[----:B-1----:R-:W-:Y:S01]  /*1680*/  ULEA UR4, UR37, UR4, 0x18 ;  /* 0x0000000425047291 */ /* 0x002fe2000f8ec0ff */
[----:B------:R-:W-:Y:S01]  /*1690*/  R2UR UR35, R15 ;  /* 0x000000000f2372ca */ /* 0x000fe200000e0000 */
[----:B------:R-:W-:Y:S01]  /*16a0*/  UISETP.GE.U32.AND UP0, UPT, UR13, 0x7f, UPT ;  /* 0x0000007f0d00788c */ /* 0x000fe2000bf06070 */
[----:B------:R-:W-:Y:S01]  /*16b0*/  R2UR UR11, R14 ;  /* 0x000000000e0b72ca */ /* 0x000fe200000e0000 */
[----:B------:R-:W-:Y:S01]  /*16c0*/  ULEA UR8, UR6, UR4, 0x3 ;  /* 0x0000000406087291 */ /* 0x000fe2000f8e18ff */
[----:B------:R-:W-:-:S08]  /*16d0*/  UMOV UR24, URZ ;  /* 0x000000ff00187c82 */ /* 0x000fd00008000000 */
[----:B------:R1:W2:Y:S01]  /*16e0*/  SYNCS.PHASECHK.TRANS64.TRYWAIT P0, [UR8+0x30], R2 ;  /* 0x00003002ff0075a7 */ /* 0x0002a20008001108 */
[----:B------:R-:W-:Y:S02]  /*16f0*/  USHF.L.U32 UR35, UR35, 0x7, URZ ;  /* 0x0000000723237899 */ /* 0x000fe400080006ff */
[----:B------:R-:W-:Y:S01]  /*1700*/  USHF.L.U32 UR11, UR11, 0x6, URZ ;  /* 0x000000060b0b7899 */ /* 0x000fe200080006ff */
[----:B------:R-:W-:Y:S11]  /*1710*/  BRA.U !UP0, `(.L_x_20) ;  /* 0x0000000108a87547 */ /* 0x000ff6000b800000 */
[----:B------:R-:W-:Y:S01]  /*1720*/  UMOV UR16, URZ ;  /* 0x000000ff00107c82 */ /* 0x000fe20008000000 */
[----:B------:R-:W-:-:S05]  /*1730*/  UMOV UR17, UR6 ;  /* 0x0000000600117c82 */ /* 0x000fca0008000000 */
.L_x_25:
[----:B-1----:R-:W-:Y:S01]  /*1740*/  ULEA UR33, UR17, UR4, 0x3 ;  /* 0x0000000411217291 */ /* 0x002fe2000f8e18ff */
[----:B--2---:R-:W-:Y:S01]  /*1750*/  @!P5 MOV R3, 0x6000 ;  /* 0x000060000003d802 */ /* 0x004fe20000000f00 */
[----:B--2---:R-:W-:Y:S10]  /*1760*/  @P0 BRA `(.L_x_21) ;  /* 0x00000000000c0947 */ /* 0x004ff40003800000 */
[----:B------:R-:W-:-:S04]  /*1770*/  SHF.L.U32 R4, R17, 0x1f, RZ ;  /* 0x0000001f11047819 */ /* 0x000fc800000006ff */
[----:B------:R-:W2:Y:S02]  /*1780*/  SYNCS.PHASECHK.TRANS64.TRYWAIT P0, [UR33+0x30], R4 ;  /* 0x00003004ff0075a7 */ /* 0x000ea40008001121 */
[----:B--2---:R-:W-:Y:S05]  /*1790*/  @!P0 BRA `(.L_x_22) ;  /* 0x0000005c00a08947 */ /* 0x004fea0003800000 */
.L_x_21:
[----:B------:R2:W-:Y:S01]  /*17a0*/  @!P5 SYNCS.ARRIVE.TRANS64 RZ, [UR33], R3 ;  /* 0x00000003ffffd9a7 */ /* 0x0005e20008000021 */
[----:B------:R-:W-:Y:S04]  /*17b0*/  BSSY.RECONVERGENT B0, `(.L_x_23) ;  /* 0x0000003000007945 */ /* 0x000fe80003800200 */
[----:B------:R-:W-:Y:S05]  /*17c0*/  @P4 BRA `(.L_x_24) ;  /* 0x0000000000044947 */ /* 0x000fea0003800000 */
[----:B------:R-:W-:Y:S05]  /*17d0*/  BPT.TRAP 0x1 ;  /* 0x000000040000795c */ /* 0x000fea0000300000 */
.L_x_24:
[----:B------:R-:W-:Y:S05]  /*17e0*/  BSYNC.RECONVERGENT B0 ;  /* 0x0000000000007941 */ /* 0x000fea0003800200 */
.L_x_23:
[----:B------:R-:W-:Y:S02]  /*17f0*/  UIADD3 UR6, UPT, UPT, UR17, 0x1, URZ ;  /* 0x0000000111067890 */ /* 0x000fe4000fffe0ff */
[----:B------:R-:W-:Y:S02]  /*1800*/  ULEA UR32, UR17, UR4, 0xe ;  /* 0x0000000411207291 */ /* 0x000fe4000f8e70ff */
[----:B------:R-:W-:Y:S02]  /*1810*/  UISETP.NE.AND UP0, UPT, UR6, 0x6, UPT ;  /* 0x000000060600788c */ /* 0x000fe4000bf05270 */
[----:B------:R-:W-:Y:S02]  /*1820*/  UIADD3 UR26, UP1, UPT, UR22, 0x80, URZ ;  /* 0x00000080161a7890 */ /* 0x000fe4000ff3e0ff */
[----:B------:R-:W-:Y:S02]  /*1830*/  USEL UR9, URZ, 0x1, UP0 ;  /* 0x00000001ff097887 */ /* 0x000fe40008000000 */
[----:B------:R-:W-:-:S02]  /*1840*/  USEL UR6, UR6, URZ, UP0 ;  /* 0x000000ff06067287 */ /* 0x000fc40008000000 */
[----:B------:R-:W-:Y:S02]  /*1850*/  UIADD3 UR20, UP0, UPT, UR22, 0x180, URZ ;  /* 0x0000018016147890 */ /* 0x000fe4000ff1e0ff */
[----:B------:R-:W-:Y:S01]  /*1860*/  ULEA UR8, UR6, UR4, 0x3 ;  /* 0x0000000406087291 */ /* 0x000fe2000f8e18ff */
[----:B------:R-:W-:Y:S01]  /*1870*/  LOP3.LUT R17, R17, UR9, RZ, 0x3c, !PT ;  /* 0x0000000911117c12 */ /* 0x000fe2000f8e3cff */
[----:B------:R-:W-:Y:S02]  /*1880*/  USHF.L.U32 UR34, UR16, 0x6, URZ ;  /* 0x0000000610227899 */ /* 0x000fe400080006ff */
[----:B------:R-:W-:Y:S01]  /*1890*/  UIADD3.X UR27, UPT, UPT, URZ, UR23, URZ, UP1, !UPT ;  /* 0x00000017ff1b7290 */ /* 0x000fe20008ffe4ff */
[----:B-1----:R-:W-:Y:S01]  /*18a0*/  SHF.L.U32 R2, R17, 0x1f, RZ ;  /* 0x0000001f11027819 */ /* 0x002fe200000006ff */
[----:B------:R-:W-:Y:S02]  /*18b0*/  UIADD3 UR32, UPT, UPT, UR32, 0x6400, URZ ;  /* 0x0000640020207890 */ /* 0x000fe4000fffe0ff */
[----:B------:R-:W-:Y:S01]  /*18c0*/  UIADD3.X UR21, UPT, UPT, URZ, UR23, URZ, UP0, !UPT ;  /* 0x00000017ff157290 */ /* 0x000fe200087fe4ff */
[----:B------:R1:W1:Y:S01]  /*18d0*/  SYNCS.PHASECHK.TRANS64.TRYWAIT P0, [UR8+0x30], R2 ;  /* 0x00003002ff0075a7 */ /* 0x0002620008001108 */
[----:B------:R-:W-:Y:S01]  /*18e0*/  ULEA UR8, UR17, UR4, 0xd ;  /* 0x0000000411087291 */ /* 0x000fe2000f8e68ff */
[----:B------:R-:W-:Y:S01]  /*18f0*/  UMOV UR18, 0x0 ;  /* 0x0000000000127882 */ /* 0x000fe20000000000 */
[----:B------:R-:W-:-:S02]  /*1900*/  UMOV UR19, 0x10000000 ;  /* 0x1000000000137882 */ /* 0x000fc40000000000 */
[----:B------:R-:W-:Y:S01]  /*1910*/  UIADD3 UR8, UPT, UPT, UR8, 0x1e400, URZ ;  /* 0x0001e40008087890 */ /* 0x000fe2000fffe0ff */
[----:B------:R1:W-:Y:S01]  /*1920*/  UTMALDG.3D [UR32], [UR26], desc[UR18] ;  /* 0x000012201a0075b4 */ /* 0x0003e20008011000 */
[----:B------:R-:W-:Y:S01]  /*1930*/  UMOV UR12, UR36 ;  /* 0x00000024000c7c82 */ /* 0x000fe20008000000 */
[----:B------:R-:W-:Y:S01]  /*1940*/  UMOV UR9, UR33 ;  /* 0x0000002100097c82 */ /* 0x000fe20008000000 */
[----:B------:R-:W-:Y:S01]  /*1950*/  UMOV UR10, UR34 ;  /* 0x00000022000a7c82 */ /* 0x000fe20008000000 */
[----:B------:R-:W-:Y:S01]  /*1960*/  UIADD3 UR16, UPT, UPT, UR16, 0x1, URZ ;  /* 0x0000000110107890 */ /* 0x000fe2000fffe0ff */
[----:B------:R-:W-:Y:S01]  /*1970*/  UMOV UR24, UR5 ;  /* 0x0000000500187c82 */ /* 0x000fe20008000000 */
[----:B------:R-:W-:Y:S02]  /*1980*/  UMOV UR17, UR6 ;  /* 0x0000000600117c82 */ /* 0x000fe40008000000 */
[----:B------:R1:W-:Y:S01]  /*1990*/  UTMALDG.3D [UR8], [UR20], desc[UR18] ;  /* 0x00001208140075b4 */ /* 0x0003e20008011000 */
[----:B------:R-:W-:-:S09]  /*19a0*/  UISETP.NE.AND UP0, UPT, UR16, UR5, UPT ;  /* 0x000000051000728c */ /* 0x000fd2000bf05270 */
[----:B------:R-:W-:Y:S05]  /*19b0*/  BRA.U UP0, `(.L_x_25) ;  /* 0xfffffffd00607547 */ /* 0x000fea000b83ffff */
.L_x_20:
[----:B-1----:R-:W-:Y:S01]  /*19c0*/  ULEA UR8, UR6, UR4, 0x3 ;  /* 0x0000000406087291 */ /* 0x002fe2000f8e18ff */
[----:B------:R-:W-:Y:S01]  /*19d0*/  SHF.L.U32 R2, R17, 0x1f, RZ ;  /* 0x0000001f11027819 */ /* 0x000fe200000006ff */
[----:B------:R-:W-:Y:S01]  /*19e0*/  @!P1 SYNCS.ARRIVE.TRANS64.A1T0 RZ, [UR4+0x98], RZ ;  /* 0x000098ffffff99a7 */ /* 0x000fe20008100004 */
[----:B------:R-:W-:-:S06]  /*19f0*/  UISETP.GT.AND UP0, UPT, UR15, UR14, UPT ;  /* 0x0000000e0f00728c */ /* 0x000fcc000bf04270 */
[----:B--2---:R1:W2:Y:S03]  /*1a00*/  SYNCS.PHASECHK.TRANS64.TRYWAIT P0, [UR8+0x30], R2 ;  /* 0x00003002ff0075a7 */ /* 0x0042a60008001108 */
[----:B------:R-:W-:Y:S05]  /*1a10*/  BRA.U !UP0, `(.L_x_26) ;  /* 0x0000000108ac7547 */ /* 0x000fea000b800000 */
[----:B------:R-:W-:Y:S01]  /*1a20*/  UIADD3 UR21, UPT, UPT, UR7, UR24, URZ ;  /* 0x0000001807157290 */ /* 0x000fe2000fffe0ff */
[----:B------:R-:W-:-:S11]  /*1a30*/  UMOV UR25, UR6 ;  /* 0x0000000600197c82 */ /* 0x000fd60008000000 */
.L_x_31:
[----:B-1----:R-:W-:Y:S01]  /*1a40*/  ULEA UR17, UR25, UR4, 0x3 ;  /* 0x0000000419117291 */ /* 0x002fe2000f8e18ff */
[----:B--2---:R-:W-:Y:S01]  /*1a50*/  @!P5 MOV R3, 0x6000 ;  /* 0x000060000003d802 */ /* 0x004fe20000000f00 */
[----:B--2---:R-:W-:Y:S10]  /*1a60*/  @P0 BRA `(.L_x_27) ;  /* 0x00000000000c0947 */ /* 0x004ff40003800000 */
[----:B------:R-:W-:-:S04]  /*1a70*/  SHF.L.U32 R4, R17, 0x1f, RZ ;  /* 0x0000001f11047819 */ /* 0x000fc800000006ff */
[----:B------:R-:W2:Y:S02]  /*1a80*/  SYNCS.PHASECHK.TRANS64.TRYWAIT P0, [UR17+0x30], R4 ;  /* 0x00003004ff0075a7 */ /* 0x000ea40008001111 */
[----:B--2---:R-:W-:Y:S05]  /*1a90*/  @!P0 BRA `(.L_x_28) ;  /* 0x0000005800f88947 */ /* 0x004fea0003800000 */
.L_x_27:
[----:B------:R2:W-:Y:S01]  /*1aa0*/  @!P5 SYNCS.ARRIVE.TRANS64 RZ, [UR17], R3 ;  /* 0x00000003ffffd9a7 */ /* 0x0005e20008000011 */
[----:B------:R-:W-:Y:S04]  /*1ab0*/  BSSY.RECONVERGENT B0, `(.L_x_29) ;  /* 0x0000003000007945 */ /* 0x000fe80003800200 */
[----:B------:R-:W-:Y:S05]  /*1ac0*/  @P4 BRA `(.L_x_30) ;  /* 0x0000000000044947 */ /* 0x000fea0003800000 */
[----:B------:R-:W-:Y:S05]  /*1ad0*/  BPT.TRAP 0x1 ;  /* 0x000000040000795c */ /* 0x000fea0000300000 */
.L_x_30:
[----:B------:R-:W-:Y:S05]  /*1ae0*/  BSYNC.RECONVERGENT B0 ;  /* 0x0000000000007941 */ /* 0x000fea0003800200 */
.L_x_29:
        /* <DEDUP_REMOVED lines=10> */
[----:B------:R-:W-:Y:S01]  /*1b90*/  UIADD3 UR16, UPT, UPT, UR16, 0x6400, URZ ;  /* 0x0000640010107890 */ /* 0x000fe2000fffe0ff */
[----:B-1----:R-:W-:Y:S01]  /*1ba0*/  SHF.L.U32 R2, R17, 0x1f, RZ ;  /* 0x0000001f11027819 */ /* 0x002fe200000006ff */
[----:B------:R-:W-:Y:S02]  /*1bb0*/  UIADD3.X UR31, UPT, UPT, URZ, UR23, URZ, UP1, !UPT ;  /* 0x00000017ff1f7290 */ /* 0x000fe40008ffe4ff */
[----:B------:R-:W-:Y:S01]  /*1bc0*/  UIADD3.X UR29, UPT, UPT, URZ, UR23, URZ, UP0, !UPT ;  /* 0x00000017ff1d7290 */ /* 0x000fe200087fe4ff */
[----:B------:R1:W1:Y:S01]  /*1bd0*/  SYNCS.PHASECHK.TRANS64.TRYWAIT P0, [UR8+0x30], R2 ;  /* 0x00003002ff0075a7 */ /* 0x0002620008001108 */
[----:B------:R-:W-:Y:S01]  /*1be0*/  ULEA UR8, UR25, UR4, 0xd ;  /* 0x0000000419087291 */ /* 0x000fe2000f8e68ff */
[----:B------:R-:W-:Y:S01]  /*1bf0*/  UMOV UR26, 0x0 ;  /* 0x00000000001a7882 */ /* 0x000fe20000000000 */
[----:B------:R-:W-:-:S02]  /*1c00*/  UMOV UR27, 0x10000000 ;  /* 0x10000000001b7882 */ /* 0x000fc40000000000 */
[----:B------:R-:W-:Y:S01]  /*1c10*/  UIADD3 UR8, UPT, UPT, UR8, 0x1e400, URZ ;  /* 0x0001e40008087890 */ /* 0x000fe2000fffe0ff */
[----:B------:R-:W-:Y:S01]  /*1c20*/  UMOV UR19, UR35 ;  /* 0x0000002300137c82 */ /* 0x000fe20008000000 */
[----:B------:R-:W-:Y:S01]  /*1c30*/  UMOV UR20, UR36 ;  /* 0x0000002400147c82 */ /* 0x000fe20008000000 */
[----:B------:R-:W-:Y:S01]  /*1c40*/  UMOV UR12, UR36 ;  /* 0x00000024000c7c82 */ /* 0x000fe20008000000 */
[----:B------:R-:W-:Y:S01]  /*1c50*/  UMOV UR9, UR17 ;  /* 0x0000001100097c82 */ /* 0x000fe20008000000 */
[----:B------:R-:W-:Y:S01]  /*1c60*/  UMOV UR10, UR18 ;  /* 0x00000012000a7c82 */ /* 0x000fe20008000000 */
[----:B------:R1:W-:Y:S01]  /*1c70*/  UTMALDG.3D [UR16], [UR30], desc[UR26] ;  /* 0x00001a101e0075b4 */ /* 0x0003e20008011000 */
[----:B------:R-:W-:Y:S01]  /*1c80*/  UIADD3 UR24, UPT, UPT, UR24, 0x1, URZ ;  /* 0x0000000118187890 */ /* 0x000fe2000fffe0ff */
[----:B------:R-:W-:-:S03]  /*1c90*/  UMOV UR25, UR6 ;  /* 0x0000000600197c82 */ /* 0x000fc60008000000 */
[----:B------:R-:W-:Y:S01]  /*1ca0*/  UISETP.NE.AND UP0, UPT, UR24, UR21, UPT ;  /* 0x000000151800728c */ /* 0x000fe2000bf05270 */
[----:B------:R1:W-:Y:S08]  /*1cb0*/  UTMALDG.3D [UR8], [UR28], desc[UR26] ;  /* 0x00001a081c0075b4 */ /* 0x0003f00008011000 */
[----:B------:R-:W-:Y:S05]  /*1cc0*/  BRA.U UP0, `(.L_x_31) ;  /* 0xfffffffd005c7547 */ /* 0x000fea000b83ffff */
.L_x_26:
[C---:B-1----:R-:W-:Y:S01]  /*1cd0*/  LEA R2, R16.reuse, UR4, 0x3 ;  /* 0x0000000410027c11 */ /* 0x042fe2000f8e18ff */
[----:B------:R-:W-:Y:S01]  /*1ce0*/  NOP ;  /* 0x0000000000007918 */ /* 0x000fe20000000000 */
[----:B--2---:R-:W-:Y:S02]  /*1cf0*/  SHF.L.U32 R3, R13, 0x1f, RZ ;  /* 0x0000001f0d037819 */ /* 0x004fe400000006ff */
[----:B------:R-:W-:Y:S02]  /*1d00*/  LEA R4, R16, UR4, 0x4 ;  /* 0x0000000410047c11 */ /* 0x000fe4000f8e20ff */
[----:B------:R-:W1:Y:S02]  /*1d10*/  SYNCS.PHASECHK.TRANS64.TRYWAIT P0, [R2+URZ+0xa0], R3 ;  /* 0x0000a003020075a7 */ /* 0x000e6400080011ff */
[----:B-1----:R-:W-:Y:S05]  /*1d20*/  @!P0 BRA `(.L_x_32) ;  /* 0x00000058006c8947 */ /* 0x002fea0003800000 */
.L_x_120:
[----:B------:R-:W2:Y:S01]  /*1d30*/  LDS.128 R4, [R4+0x130] ;  /* 0x0001300004047984 */ /* 0x000ea20000000c00 */
[----:B---3--:R-:W-:Y:S01]  /*1d40*/  ISETP.GE.AND P0, PT, R40, 0x1, PT ;  /* 0x000000012800780c */ /* 0x008fe20003f06270 */
[----:B-1----:R-:W-:Y:S01]  /*1d50*/  VIADD R2, R2, 0xb0 ;  /* 0x000000b002027836 */ /* 0x002fe20000000000 */
[----:B------:R-:W-:Y:S01]  /*1d60*/  @!PT LDS RZ, [RZ] ;  /* 0x00000000fffff984 */ /* 0x000fe20000000800 */
[----:B------:R-:W-:Y:S01]  /*1d70*/  @!PT LDS RZ, [RZ] ;  /* 0x00000000fffff984 */ /* 0x000fe20000000800 */
[----:B------:R-:W-:Y:S01]  /*1d80*/  @!PT LDS RZ, [RZ] ;  /* 0x00000000fffff984 */ /* 0x000fe20000000800 */
[----:B------:R-:W-:Y:S01]  /*1d90*/  @!PT LDS RZ, [RZ] ;  /* 0x00000000fffff984 */ /* 0x000fe20000000800 */
[----:B------:R1:W-:Y:S06]  /*1da0*/  MEMBAR.ALL.CTA ;  /* 0x0000000000007992 */ /* 0x0003ec0000008000 */
[----:B-1----:R-:W1:Y:S01]  /*1db0*/  FENCE.VIEW.ASYNC.S ;  /* 0x00000000000073c6 */ /* 0x002e620000000000 */
[----:B------:R-:W-:-:S04]  /*1dc0*/  PRMT R2, RZ, 0x654, R2 ;  /* 0x00000654ff027816 */ /* 0x000fc80000000002 */
[----:B-1----:R1:W-:Y:S01]  /*1dd0*/  SYNCS.ARRIVE.TRANS64.RED.A1T0 RZ, [R2+URZ], RZ ;  /* 0x000000ff02ff79a7 */ /* 0x0023e200081004ff */
[----:B--2---:R-:W-:-:S13]  /*1de0*/  LOP3.LUT P2, RZ, R6, 0x1, RZ, 0xc0, !PT ;  /* 0x0000000106ff7812 */ /* 0x004fda000784c0ff */
[----:B------:R-:W-:Y:S01]  /*1df0*/  @P2 SHF.R.U32.HI R3, RZ, 0x10, R5 ;  /* 0x00000010ff032819 */ /* 0x000fe20000011605 */
[----:B------:R-:W-:Y:S01]  /*1e00*/  VOTEU.ANY UP0, P2 ;  /* 0x0000000000ff7886 */ /* 0x000fe20001000100 */
[----:B------:R-:W-:Y:S02]  /*1e10*/  @P2 MOV R10, R4 ;  /* 0x00000004000a2202 */ /* 0x000fe40000000f00 */
[----:B------:R-:W-:Y:S02]  /*1e20*/  @P2 R2UR.BROADCAST UR8, R3 ;  /* 0x00000000030822ca */ /* 0x000fe400008e0000 */
[----:B------:R-:W-:-:S11]  /*1e30*/  @P2 LOP3.LUT R9, R5, 0xffff, RZ, 0xc0, !PT ;  /* 0x0000ffff05092812 */ /* 0x000fd600078ec0ff */
[----:B------:R-:W-:Y:S01]  /*1e40*/  @UP0 UMOV UR36, UR8 ;  /* 0x0000000800240c82 */ /* 0x000fe20008000000 */
[----:B-1----:R-:W-:Y:S05]  /*1e50*/  @!P0 BRA `(.L_x_33) ;  /* 0x0000000000b88947 */ /* 0x002fea0003800000 */
[----:B------:R-:W4:Y:S01]  /*1e60*/  LDC.64 R4, c[0x0][0xb18] ;  /* 0x0002c600ff047b82 */ /* 0x000f220000000a00 */
[----:B------:R-:W-:-:S07]  /*1e70*/  ISETP.NE.AND P3, PT, R40, 0x1, PT ;  /* 0x000000012800780c */ /* 0x000fce0003f65270 */
[----:B------:R-:W1:Y:S08]  /*1e80*/  LDC.64 R6, c[0x0][0xb10] ;  /* 0x0002c400ff067b82 */ /* 0x000e700000000a00 */
[----:B------:R-:W2:Y:S08]  /*1e90*/  LDC R14, c[0x0][0xb20] ;  /* 0x0002c800ff0e7b82 */ /* 0x000eb00000000800 */
[----:B------:R-:W3:Y:S01]  /*1ea0*/  LDC R15, c[0x0][0xb0c] ;  /* 0x0002c300ff0f7b82 */ /* 0x000ee20000000800 */
[----:B----4-:R-:W-:Y:S01]  /*1eb0*/  IMAD.HI.U32 R19, R0, R5, RZ ;  /* 0x0000000500137227 */ /* 0x010fe200078e00ff */
[----:B------:R-:W-:-:S03]  /*1ec0*/  ISETP.NE.AND P0, PT, R4, 0x1, PT ;  /* 0x000000010400780c */ /* 0x000fc60003f05270 */
[----:B------:R-:W-:-:S03]  /*1ed0*/  IMAD.HI.U32 R5, R9, R5, RZ ;  /* 0x0000000509057227 */ /* 0x000fc600078e00ff */
[----:B------:R-:W4:Y:S01]  /*1ee0*/  LDC.64 R2, c[0x0][0xb28] ;  /* 0x0002ca00ff027b82 */ /* 0x000f220000000a00 */
[----:B-1----:R-:W-:-:S04]  /*1ef0*/  IMAD.HI.U32 R20, R8, R6, RZ ;  /* 0x0000000608147227 */ /* 0x002fc800078e00ff */
[----:B------:R-:W-:Y:S01]  /*1f00*/  IMAD.HI.U32 R21, R10, R6, RZ ;  /* 0x000000060a157227 */ /* 0x000fe200078e00ff */
[----:B------:R-:W-:Y:S02]  /*1f10*/  SHF.R.U32.HI R20, RZ, R7, R20 ;  /* 0x00000007ff147219 */ /* 0x000fe40000011614 */
[-C--:B--2---:R-:W-:Y:S02]  /*1f20*/  SHF.R.U32.HI R19, RZ, R14.reuse, R19 ;  /* 0x0000000eff137219 */ /* 0x084fe40000011613 */
[----:B------:R-:W-:Y:S02]  /*1f30*/  SHF.R.U32.HI R5, RZ, R14, R5 ;  /* 0x0000000eff057219 */ /* 0x000fe40000011605 */
[----:B------:R-:W-:Y:S02]  /*1f40*/  SEL R19, R0, R19, !P0 ;  /* 0x0000001300137207 */ /* 0x000fe40004000000 */
[----:B------:R-:W-:Y:S02]  /*1f50*/  SHF.R.U32.HI R21, RZ, R7, R21 ;  /* 0x00000007ff157219 */ /* 0x000fe40000011615 */
[----:B---3--:R-:W-:-:S02]  /*1f60*/  ISETP.NE.AND P1, PT, R15, 0x1, PT ;  /* 0x000000010f00780c */ /* 0x008fc40003f25270 */
[----:B------:R-:W-:Y:S02]  /*1f70*/  SEL R5, R9, R5, !P0 ;  /* 0x0000000509057207 */ /* 0x000fe40004000000 */
[----:B------:R-:W-:Y:S02]  /*1f80*/  SEL R20, R8, R20, !P1 ;  /* 0x0000001408147207 */ /* 0x000fe40004800000 */
[----:B------:R-:W-:Y:S01]  /*1f90*/  SEL R21, R10, R21, !P1 ;  /* 0x000000150a157207 */ /* 0x000fe20004800000 */
[----:B----4-:R-:W-:-:S04]  /*1fa0*/  IMAD.HI.U32 R18, R19, R2, RZ ;  /* 0x0000000213127227 */ /* 0x010fc800078e00ff */
        /* <DEDUP_REMOVED lines=10> */
[----:B------:R-:W-:-:S04]  /*2050*/  @!P0 IMAD.HI.U32 R7, R21, R2, RZ ;  /* 0x0000000215078227 */ /* 0x000fc800078e00ff */
[----:B------:R-:W-:Y:S01]  /*2060*/  IMAD.MOV R2, RZ, RZ, -R6 ;  /* 0x000000ffff027224 */ /* 0x000fe200078e0a06 */
[----:B------:R-:W-:Y:S02]  /*2070*/  @!P0 SHF.R.U32.HI R3, RZ, R3, R7 ;  /* 0x00000003ff038219 */ /* 0x000fe40000011607 */
[----:B------:R-:W-:Y:S01]  /*2080*/  IADD3 R7, PT, PT, -R5, RZ, RZ ;  /* 0x000000ff05077210 */ /* 0x000fe20007ffe1ff */
[----:B------:R-:W-:Y:S01]  /*2090*/  IMAD R2, R40, R2, R5 ;  /* 0x0000000228027224 */ /* 0x000fe200078e0205 */
        /* <DEDUP_REMOVED lines=10> */
.L_x_33:
[----:B------:R-:W1:Y:S02]  /*2140*/  LDCU UR8, c[0x0][0xb30] ;  /* 0x00016600ff0877ac */ /* 0x000e640008000800 */
[----:B-1----:R-:W-:-:S09]  /*2150*/  UISETP.NE.AND UP0, UPT, UR8, 0x1, UPT ;  /* 0x000000010800788c */ /* 0x002fd2000bf05270 */
[----:B------:R-:W-:Y:S05]  /*2160*/  BRA.U UP0, `(.L_x_34) ;  /* 0x0000000100407547 */ /* 0x000fea000b800000 */
[----:B------:R-:W1:Y:S08]  /*2170*/  LDC.64 R4, c[0x0][0xb10] ;  /* 0x0002c400ff047b82 */ /* 0x000e700000000a00 */
[----:B------:R-:W2:Y:S08]  /*2180*/  LDC.64 R2, c[0x0][0xb18] ;  /* 0x0002c600ff027b82 */ /* 0x000eb00000000a00 */
[----:B------:R-:W3:Y:S08]  /*2190*/  LDC R6, c[0x0][0xb20] ;  /* 0x0002c800ff067b82 */ /* 0x000ef00000000800 */
[----:B------:R-:W4:Y:S01]  /*21a0*/  LDC R7, c[0x0][0xb0c] ;  /* 0x0002c300ff077b82 */ /* 0x000f220000000800 */
[----:B-1----:R-:W-:-:S05]  /*21b0*/  IMAD.HI.U32 R4, R10, R4, RZ ;  /* 0x000000040a047227 */ /* 0x002fca00078e00ff */
[----:B------:R-:W-:Y:S01]  /*21c0*/  SHF.R.U32.HI R4, RZ, R5, R4 ;  /* 0x00000005ff047219 */ /* 0x000fe20000011604 */
[----:B--2---:R-:W-:Y:S01]  /*21d0*/  IMAD.HI.U32 R3, R9, R3, RZ ;  /* 0x0000000309037227 */ /* 0x004fe200078e00ff */
[----:B------:R-:W-:-:S04]  /*21e0*/  ISETP.NE.AND P0, PT, R2, 0x1, PT ;  /* 0x000000010200780c */ /* 0x000fc80003f05270 */
[----:B---3--:R-:W-:-:S04]  /*21f0*/  SHF.R.U32.HI R3, RZ, R6, R3 ;  /* 0x00000006ff037219 */ /* 0x008fc80000011603 */
[----:B------:R-:W-:Y:S02]  /*2200*/  SEL R3, R9, R3, !P0 ;  /* 0x0000000309037207 */ /* 0x000fe40004000000 */
[----:B----4-:R-:W-:-:S04]  /*2210*/  ISETP.NE.AND P1, PT, R7, 0x1, PT ;  /* 0x000000010700780c */ /* 0x010fc80003f25270 */
[----:B------:R-:W-:-:S05]  /*2220*/  SEL R4, R10, R4, !P1 ;  /* 0x000000040a047207 */ /* 0x000fca0004800000 */
[----:B------:R-:W-:Y:S02]  /*2230*/  IMAD.IADD R5, R3, 0x1, -R4 ;  /* 0x0000000103057824 */ /* 0x000fe400078e0a04 */
[----:B------:R-:W-:Y:S02]  /*2240*/  IMAD.IADD R3, R4, 0x1, -R3 ;  /* 0x0000000104037824 */ /* 0x000fe400078e0a03 */
[----:B------:R-:W-:Y:S02]  /*2250*/  IMAD R10, R5, R7, R10 ;  /* 0x00000007050a7224 */ /* 0x000fe400078e020a */
[----:B------:R-:W-:-:S07]  /*2260*/  IMAD R9, R3, R2, R9 ;  /* 0x0000000203097224 */ /* 0x000fce00078e0209 */
.L_x_34:
[----:B------:R-:W-:Y:S01]  /*2270*/  VIADD R16, R16, 0x1 ;  /* 0x0000000110107836 */ /* 0x000fe20000000000 */
[----:B------:R-:W-:Y:S01]  /*2280*/  PLOP3.LUT P1, PT, PT, PT, PT, 0x80, 0x8 ;  /* 0x000000000008781c */ /* 0x000fe20003f2f070 */
[----:B------:R-:W-:Y:S02]  /*2290*/  IMAD.IADD R15, R10, 0x1, R87 ;  /* 0x000000010a0f7824 */ /* 0x000fe400078e0257 */
[----:B------:R-:W-:Y:S01]  /*22a0*/  IMAD.IADD R14, R9, 0x1, R86 ;  /* 0x00000001090e7824 */ /* 0x000fe200078e0256 */
[----:B------:R-:W-:-:S04]  /*22b0*/  ISETP.NE.AND P0, PT, R16, 0x2, PT ;  /* 0x000000021000780c */ /* 0x000fc80003f05270 */
[----:B------:R-:W-:Y:S02]  /*22c0*/  SEL R2, RZ, 0x1, P0 ;  /* 0x00000001ff027807 */ /* 0x000fe40000000000 */
[----:B------:R-:W-:Y:S02]  /*22d0*/  SEL R16, R16, RZ, P0 ;  /* 0x000000ff10107207 */ /* 0x000fe40000000000 */
[----:B------:R-:W-:Y:S01]  /*22e0*/  LOP3.LUT R13, R13, R2, RZ, 0x3c, !PT ;  /* 0x000000020d0d7212 */ /* 0x000fe200078e3cff */
[----:B------:R-:W-:Y:S06]  /*22f0*/  @P2 BRA `(.L_x_35) ;  /* 0xfffffff000982947 */ /* 0x000fec000383ffff */
[----:B------:R-:W-:Y:S01]  /*2300*/  UIADD3 UR4, UPT, UPT, UR4, 0x30, URZ ;  /* 0x0000003004047890 */ /* 0x000fe2000fffe0ff */
[----:B------:R-:W-:-:S03]  /*2310*/  SHF.L.U32 R2, R17, 0x1f, RZ ;  /* 0x0000001f11027819 */ /* 0x000fc600000006ff */
[----:B------:R-:W-:-:S09]  /*2320*/  ULEA UR5, UR6, UR4, 0x3 ;  /* 0x0000000406057291 */ /* 0x000fd2000f8e18ff */
[----:B------:R-:W1:Y:S02]  /*2330*/  SYNCS.PHASECHK.TRANS64.TRYWAIT P0, [UR5], R2 ;  /* 0x00000002ff0075a7 */ /* 0x000e640008001105 */
[----:B-1----:R-:W-:Y:S05]  /*2340*/  @!P0 BRA `(.L_x_36) ;  /* 0x0000005000f88947 */ /* 0x002fea0003800000 */
.L_x_122:
[----:B------:R-:W-:-:S04]  /*2350*/  UIADD3 UR6, UPT, UPT, UR6, 0x1, URZ ;  /* 0x0000000106067890 */ /* 0x000fc8000fffe0ff */
[----:B------:R-:W-:-:S04]  /*2360*/  UISETP.NE.AND UP0, UPT, UR6, 0x6, UPT ;  /* 0x000000060600788c */ /* 0x000fc8000bf05270 */
[----:B------:R-:W-:Y:S02]  /*2370*/  USEL UR7, URZ, 0x1, UP0 ;  /* 0x00000001ff077887 */ /* 0x000fe40008000000 */
[----:B------:R-:W-:-:S04]  /*2380*/  USEL UR6, UR6, URZ, UP0 ;  /* 0x000000ff06067287 */ /* 0x000fc80008000000 */
[----:B------:R-:W-:Y:S01]  /*2390*/  ULEA UR5, UR6, UR4, 0x3 ;  /* 0x0000000406057291 */ /* 0x000fe2000f8e18ff */
[----:B-1----:R-:W-:-:S04]  /*23a0*/  LOP3.LUT R2, R17, UR7, RZ, 0x3c, !PT ;  /* 0x0000000711027c12 */ /* 0x002fc8000f8e3cff */
[----:B------:R-:W-:-:S04]  /*23b0*/  SHF.L.U32 R3, R2, 0x1f, RZ ;  /* 0x0000001f02037819 */ /* 0x000fc800000006ff */
[----:B------:R-:W1:Y:S02]  /*23c0*/  SYNCS.PHASECHK.TRANS64.TRYWAIT P0, [UR5], R3 ;  /* 0x00000003ff0075a7 */ /* 0x000e640008001105 */
[----:B-1----:R-:W-:Y:S05]  /*23d0*/  @!P0 BRA `(.L_x_37) ;  /* 0x0000005000ec8947 */ /* 0x002fea0003800000 */
.L_x_124:
[----:B------:R-:W-:-:S04]  /*23e0*/  UIADD3 UR6, UPT, UPT, UR6, 0x1, URZ ;  /* 0x0000000106067890 */ /* 0x000fc8000fffe0ff */
[----:B------:R-:W-:-:S04]  /*23f0*/  UISETP.NE.AND UP0, UPT, UR6, 0x6, UPT ;  /* 0x000000060600788c */ /* 0x000fc8000bf05270 */
[----:B------:R-:W-:Y:S02]  /*2400*/  USEL UR7, URZ, 0x1, UP0 ;  /* 0x00000001ff077887 */ /* 0x000fe40008000000 */
[----:B------:R-:W-:-:S04]  /*2410*/  USEL UR6, UR6, URZ, UP0 ;  /* 0x000000ff06067287 */ /* 0x000fc80008000000 */
[----:B------:R-:W-:Y:S01]  /*2420*/  ULEA UR5, UR6, UR4, 0x3 ;  /* 0x0000000406057291 */ /* 0x000fe2000f8e18ff */
[----:B------:R-:W-:-:S04]  /*2430*/  LOP3.LUT R2, R2, UR7, RZ, 0x3c, !PT ;  /* 0x0000000702027c12 */ /* 0x000fc8000f8e3cff */
[----:B-1----:R-:W-:-:S04]  /*2440*/  SHF.L.U32 R3, R2, 0x1f, RZ ;  /* 0x0000001f02037819 */ /* 0x002fc800000006ff */
[----:B------:R-:W1:Y:S02]  /*2450*/  SYNCS.PHASECHK.TRANS64.TRYWAIT P0, [UR5], R3 ;  /* 0x00000003ff0075a7 */ /* 0x000e640008001105 */
[----:B-1----:R-:W-:Y:S05]  /*2460*/  @!P0 BRA `(.L_x_38) ;  /* 0x0000005000e08947 */ /* 0x002fea0003800000 */
.L_x_126:
        /* <DEDUP_REMOVED lines=9> */
.L_x_128:
        /* <DEDUP_REMOVED lines=9> */
.L_x_130:
[----:B------:R-:W-:-:S04]  /*2590*/  UIADD3 UR6, UPT, UPT, UR6, 0x1, URZ ;  /* 0x0000000106067890 */ /* 0x000fc8000fffe0ff */
[----:B------:R-:W-:-:S04]  /*25a0*/  UISETP.NE.AND UP0, UPT, UR6, 0x6, UPT ;  /* 0x000000060600788c */ /* 0x000fc8000bf05270 */
[----:B------:R-:W-:Y:S02]  /*25b0*/  USEL UR5, URZ, 0x1, UP0 ;  /* 0x00000001ff057887 */ /* 0x000fe40008000000 */
[----:B------:R-:W-:-:S04]  /*25c0*/  USEL UR6, UR6, URZ, UP0 ;  /* 0x000000ff06067287 */ /* 0x000fc80008000000 */
[----:B------:R-:W-:Y:S01]  /*25d0*/  ULEA UR6, UR6, UR4, 0x3 ;  /* 0x0000000406067291 */ /* 0x000fe2000f8e18ff */
[----:B------:R-:W-:-:S04]  /*25e0*/  LOP3.LUT R2, R2, UR5, RZ, 0x3c, !PT ;  /* 0x0000000502027c12 */ /* 0x000fc8000f8e3cff */
[----:B------:R-:W-:Y:S01]  /*25f0*/  SHF.L.U32 R2, R2, 0x1f, RZ ;  /* 0x0000001f02027819 */ /* 0x000fe200000006ff */
[----:B-1--4-:R-:W-:-:S07]  /*2600*/  IMAD.U32 R0, RZ, RZ, UR6 ;  /* 0x00000006ff007e24 */ /* 0x012fce000f8e00ff */
.L_x_41:
[----:B-1----:R1:W2:Y:S02]  /*2610*/  SYNCS.PHASECHK.TRANS64.TRYWAIT P0, [R0+URZ], R2 ;  /* 0x00000002000075a7 */ /* 0x0022a400080011ff */
[----:B--2---:R-:W-:Y:S05]  /*2620*/  @!P0 NANOSLEEP.SYNCS 0x989680 ;  /* 0x009896800000895d */ /* 0x004fea0003900000 */
[----:B------:R-:W2:Y:S02]  /*2630*/  @!P0 SYNCS.PHASECHK.TRANS64 P0, [R0+URZ], R2 ;  /* 0x00000002000085a7 */ /* 0x000ea400080010ff */
[----:B--2---:R-:W-:Y:S05]  /*2640*/  @P0 EXIT ;  /* 0x000000000000094d */ /* 0x004fea0003800000 */
[----:B------:R-:W-:Y:S05]  /*2650*/  BRA `(.L_x_41) ;  /* 0xfffffffc00ec7947 */ /* 0x000fea000383ffff */
.L_x_17:
[----:B------:R-:W-:-:S04]  /*2660*/  UISETP.NE.AND UP1, UPT, UR37, URZ, UPT ;  /* 0x000000ff2500728c */ /* 0x000fc8000bf25270 */
[----:B------:R-:W-:-:S09]  /*2670*/  UISETP.NE.OR UP1, UPT, UR8, 0x1, UP1 ;  /* 0x000000010800788c */ /* 0x000fd20008f25670 */
[----:B------:R-:W-:Y:S05]  /*2680*/  BRA.U UP1, `(.L_x_42) ;  /* 0x0000000501487547 */ /* 0x000fea000b800000 */
[----:B------:R-:W-:Y:S01]  /*2690*/  ISETP.NE.AND P2, PT, R2, RZ, PT ;  /* 0x000000ff0200720c */ /* 0x000fe20003f45270 */
[----:B------:R-:W-:Y:S01]  /*26a0*/  IMAD.MOV.U32 R12, RZ, RZ, 0x1 ;  /* 0x00000001ff0c7424 */ /* 0x000fe200078e00ff */
[----:B------:R-:W-:Y:S02]  /*26b0*/  CS2R R10, SRZ ;  /* 0x00000000000a7805 */ /* 0x000fe4000001ff00 */
[----:B------:R-:W-:Y:S01]  /*26c0*/  CS2R R8, SRZ ;  /* 0x0000000000087805 */ /* 0x000fe2000001ff00 */
[----:B------:R-:W-:Y:S01]  /*26d0*/  UMOV UR4, 0x400 ;  /* 0x0000040000047882 */ /* 0x000fe20000000000 */
[----:B------:R-:W-:Y:S01]  /*26e0*/  UMOV UR6, URZ ;  /* 0x000000ff00067c82 */ /* 0x000fe20008000000 */
[----:B------:R-:W-:-:S12]  /*26f0*/  ULEA UR37, UR37, UR4, 0x18 ;  /* 0x0000000425257291 */ /* 0x000fd8000f8ec0ff */
.L_x_46:
[----:B------:R-:W-:Y:S02]  /*2700*/  LEA R0, R8, UR37, 0x3 ;  /* 0x0000002508007c11 */ /* 0x000fe4000f8e18ff */
[----:B------:R-:W-:-:S03]  /*2710*/  SHF.L.U32 R4, R9, 0x1f, RZ ;  /* 0x0000001f09047819 */ /* 0x000fc600000006ff */
[----:B------:R-:W-:Y:S01]  /*2720*/  VIADD R5, R0, 0x110 ;  /* 0x0000011000057836 */ /* 0x000fe20000000000 */
[----:B------:R-:W1:Y:S02]  /*2730*/  SYNCS.PHASECHK.TRANS64.TRYWAIT P0, [R0+URZ+0x100], R4 ;  /* 0x00010004000075a7 */ /* 0x000e6400080011ff */
[----:B-1----:R-:W-:Y:S05]  /*2740*/  @!P0 BRA `(.L_x_43) ;  /* 0x0000005000708947 */ /* 0x002fea0003800000 */
.L_x_131:
[----:B------:R-:W-:Y:S01]  /*2750*/  ULEA UR5, UR6, UR37, 0x3 ;  /* 0x0000002506057291 */ /* 0x000fe2000f8e18ff */
[----:B-1----:R-:W-:Y:S01]  /*2760*/  PRMT R0, RZ, 0x654, R5 ;  /* 0x00000654ff007816 */ /* 0x002fe20000000005 */
[----:B------:R-:W-:Y:S01]  /*2770*/  @!P2 IMAD.MOV.U32 R4, RZ, RZ, 0x10 ;  /* 0x00000010ff04a424 */ /* 0x000fe200078e00ff */
[----:B------:R-:W-:Y:S01]  /*2780*/  SHF.L.U32 R5, R12, 0x1f, RZ ;  /* 0x0000001f0c057819 */ /* 0x000fe200000006ff */
[----:B------:R-:W-:Y:S01]  /*2790*/  UIADD3 UR4, UPT, UPT, UR5, 0xa0, URZ ;  /* 0x000000a005047890 */ /* 0x000fe2000fffe0ff */
[----:B------:R1:W-:Y:S05]  /*27a0*/  SYNCS.ARRIVE.TRANS64.RED.A1T0 RZ, [R0+URZ], RZ ;  /* 0x000000ff00ff79a7 */ /* 0x0003ea00081004ff */
[----:B------:R-:W-:Y:S01]  /*27b0*/  IMAD.U32 R6, RZ, RZ, UR4 ;  /* 0x00000004ff067e24 */ /* 0x000fe2000f8e00ff */
[----:B------:R-:W2:Y:S04]  /*27c0*/  SYNCS.PHASECHK.TRANS64.TRYWAIT P0, [UR5+0xb0], R5 ;  /* 0x0000b005ff0075a7 */ /* 0x000ea80008001105 */
[----:B------:R-:W-:Y:S01]  /*27d0*/  PRMT R6, R2, 0x654, R6 ;  /* 0x0000065402067816 */ /* 0x000fe20000000006 */
[----:B-12---:R-:W-:Y:S06]  /*27e0*/  @!P0 BRA `(.L_x_44) ;  /* 0x00000050005c8947 */ /* 0x006fec0003800000 */
.L_x_133:
[----:B------:R-:W-:Y:S01]  /*27f0*/  ULEA UR4, UR6, UR37, 0x4 ;  /* 0x0000002506047291 */ /* 0x000fe2000f8e20ff */
[----:B------:R-:W-:Y:S01]  /*2800*/  SEL R3, R6, R3, !P2 ;  /* 0x0000000306037207 */ /* 0x000fe20005000000 */
[----:B------:R-:W-:Y:S01]  /*2810*/  UIADD3 UR5, UPT, UPT, UR5, 0xa0, URZ ;  /* 0x000000a005057890 */ /* 0x000fe2000fffe0ff */
[----:B-1----:R-:W-:Y:S01]  /*2820*/  LEA R0, R11, UR37, 0x3 ;  /* 0x000000250b007c11 */ /* 0x002fe2000f8e18ff */
[----:B------:R-:W-:Y:S01]  /*2830*/  UIADD3 UR4, UPT, UPT, UR4, 0x130, URZ ;  /* 0x0000013004047890 */ /* 0x000fe2000fffe0ff */
[----:B------:R1:W-:Y:S01]  /*2840*/  @!P2 SYNCS.ARRIVE.TRANS64.RED RZ, [R3+URZ], R4 ;  /* 0x0000000403ffa9a7 */ /* 0x0003e200080004ff */
[----:B------:R-:W-:Y:S01]  /*2850*/  UIADD3 UR6, UPT, UPT, UR6, 0x1, URZ ;  /* 0x0000000106067890 */ /* 0x000fe2000fffe0ff */
[----:B------:R-:W-:-:S03]  /*2860*/  VIADD R8, R8, 0x1 ;  /* 0x0000000108087836 */ /* 0x000fc60000000000 */
[----:B------:R-:W-:Y:S02]  /*2870*/  UISETP.NE.AND UP0, UPT, UR6, 0x2, UPT ;  /* 0x000000020600788c */ /* 0x000fe4000bf05270 */
[----:B------:R-:W-:Y:S01]  /*2880*/  ISETP.NE.AND P0, PT, R8, 0x2, PT ;  /* 0x000000020800780c */ /* 0x000fe20003f05270 */
[----:B------:R-:W-:Y:S06]  /*2890*/  UGETNEXTWORKID.BROADCAST [UR4], [UR5] ;  /* 0x00000000040073ca */ /* 0x000fec0008000100 */
[----:B------:R-:W-:Y:S02]  /*28a0*/  USEL UR4, URZ, 0x1, UP0 ;  /* 0x00000001ff047887 */ /* 0x000fe40008000000 */
[----:B------:R-:W-:-:S04]  /*28b0*/  USEL UR6, UR6, URZ, UP0 ;  /* 0x000000ff06067287 */ /* 0x000fc80008000000 */
[----:B------:R-:W-:Y:S02]  /*28c0*/  LOP3.LUT R12, R12, UR4, RZ, 0x3c, !PT ;  /* 0x000000040c0c7c12 */ /* 0x000fe4000f8e3cff */
[----:B-1----:R-:W-:-:S04]  /*28d0*/  SHF.L.U32 R4, R10, 0x1f, RZ ;  /* 0x0000001f0a047819 */ /* 0x002fc800000006ff */
[----:B------:R-:W1:Y:S02]  /*28e0*/  SYNCS.PHASECHK.TRANS64.TRYWAIT P1, [R0+URZ+0xa0], R4 ;  /* 0x0000a004000075a7 */ /* 0x000e6400080211ff */
[----:B-1----:R-:W-:Y:S05]  /*28f0*/  @!P1 BRA `(.L_x_45) ;  /* 0x0000005000309947 */ /* 0x002fea0003800000 */
.L_x_134:
[C---:B-1----:R-:W-:Y:S01]  /*2900*/  LEA R4, R11.reuse, UR37, 0x4 ;  /* 0x000000250b047c11 */ /* 0x042fe2000f8e20ff */
[----:B------:R-:W-:Y:S01]  /*2910*/  VIADD R0, R0, 0xb0 ;  /* 0x000000b000007836 */ /* 0x000fe20000000000 */
[----:B------:R-:W-:Y:S01]  /*2920*/  SEL R8, R8, RZ, P0 ;  /* 0x000000ff08087207 */ /* 0x000fe20000000000 */
[----:B------:R-:W-:-:S03]  /*2930*/  VIADD R11, R11, 0x1 ;  /* 0x000000010b0b7836 */ /* 0x000fc60000000000 */
[----:B------:R-:W1:Y:S01]  /*2940*/  LDS.128 R4, [R4+0x130] ;  /* 0x0001300004047984 */ /* 0x000e620000000c00 */
[----:B------:R-:W-:Y:S02]  /*2950*/  PRMT R0, RZ, 0x654, R0 ;  /* 0x00000654ff007816 */ /* 0x000fe40000000000 */
[C---:B------:R-:W-:Y:S01]  /*2960*/  ISETP.NE.AND P1, PT, R11.reuse, 0x2, PT ;  /* 0x000000020b00780c */ /* 0x040fe20003f25270 */
[----:B------:R-:W-:Y:S01]  /*2970*/  @!PT LDS RZ, [RZ] ;  /* 0x00000000fffff984 */ /* 0x000fe20000000800 */
[----:B------:R-:W-:Y:S01]  /*2980*/  @!PT LDS RZ, [RZ] ;  /* 0x00000000fffff984 */ /* 0x000fe20000000800 */
[----:B------:R-:W-:Y:S01]  /*2990*/  @!PT LDS RZ, [RZ] ;  /* 0x00000000fffff984 */ /* 0x000fe20000000800 */
[----:B------:R-:W-:Y:S01]  /*29a0*/  @!PT LDS RZ, [RZ] ;  /* 0x00000000fffff984 */ /* 0x000fe20000000800 */
[----:B------:R2:W-:Y:S06]  /*29b0*/  MEMBAR.ALL.CTA ;  /* 0x0000000000007992 */ /* 0x0005ec0000008000 */
[----:B--2---:R-:W2:Y:S01]  /*29c0*/  FENCE.VIEW.ASYNC.S ;  /* 0x00000000000073c6 */ /* 0x004ea20000000000 */
[----:B------:R-:W-:Y:S01]  /*29d0*/  SEL R11, R11, RZ, P1 ;  /* 0x000000ff0b0b7207 */ /* 0x000fe20000800000 */
[----:B--2---:R2:W-:Y:S01]  /*29e0*/  SYNCS.ARRIVE.TRANS64.RED.A1T0 RZ, [R0+URZ], RZ ;  /* 0x000000ff00ff79a7 */ /* 0x0045e200081004ff */
[----:B-1----:R-:W-:-:S02]  /*29f0*/  LOP3.LUT P3, RZ, R6, 0x1, RZ, 0xc0, !PT ;  /* 0x0000000106ff7812 */ /* 0x002fc4000786c0ff */
[----:B------:R-:W-:-:S04]  /*2a00*/  SEL R4, RZ, 0x1, P1 ;  /* 0x00000001ff047807 */ /* 0x000fc80000800000 */
[----:B------:R-:W-:Y:S02]  /*2a10*/  LOP3.LUT R10, R10, R4, RZ, 0x3c, !PT ;  /* 0x000000040a0a7212 */ /* 0x000fe400078e3cff */
[----:B--2---:R-:W-:-:S04]  /*2a20*/  SEL R0, RZ, 0x1, P0 ;  /* 0x00000001ff007807 */ /* 0x004fc80000000000 */
[----:B------:R-:W-:Y:S01]  /*2a30*/  LOP3.LUT R9, R9, R0, RZ, 0x3c, !PT ;  /* 0x0000000009097212 */ /* 0x000fe200078e3cff */
[----:B------:R-:W-:Y:S06]  /*2a40*/  @P3 BRA `(.L_x_46) ;  /* 0xfffffffc002c3947 */ /* 0x000fec000383ffff */
[----:B------:R-:W-:Y:S01]  /*2a50*/  ULEA UR5, UR6, UR37, 0x3 ;  /* 0x0000002506057291 */ /* 0x000fe2000f8e18ff */
[----:B------:R-:W-:-:S08]  /*2a60*/  SHF.L.U32 R2, R12, 0x1f, RZ ;  /* 0x0000001f0c027819 */ /* 0x000fd000000006ff */
[----:B------:R-:W1:Y:S02]  /*2a70*/  SYNCS.PHASECHK.TRANS64 P0, [UR5+0xb0], R2 ;  /* 0x0000b002ff0075a7 */ /* 0x000e640008001005 */
[----:B-1----:R-:W-:Y:S05]  /*2a80*/  @P0 BRA `(.L_x_47) ;  /* 0x0000000000080947 */ /* 0x002fea0003800000 */
[----:B------:R-:W1:Y:S02]  /*2a90*/  SYNCS.PHASECHK.TRANS64.TRYWAIT P0, [UR5+0xb0], R2 ;  /* 0x0000b002ff0075a7 */ /* 0x000e640008001105 */
[----:B-1----:R-:W-:Y:S05]  /*2aa0*/  @!P0 BRA `(.L_x_48) ;  /* 0x0000004c00d88947 */ /* 0x002fea0003800000 */
.L_x_47:
[----:B------:R-:W-:-:S04]  /*2ab0*/  UIADD3 UR4, UPT, UPT, UR6, 0x1, URZ ;  /* 0x0000000106047890 */ /* 0x000fc8000fffe0ff */
[----:B------:R-:W-:-:S04]  /*2ac0*/  UISETP.NE.AND UP0, UPT, UR4, 0x2, UPT ;  /* 0x000000020400788c */ /* 0x000fc8000bf05270 */
[----:B------:R-:W-:Y:S02]  /*2ad0*/  USEL UR7, URZ, 0x1, UP0 ;  /* 0x00000001ff077887 */ /* 0x000fe40008000000 */
[----:B------:R-:W-:-:S04]  /*2ae0*/  USEL UR4, UR4, URZ, UP0 ;  /* 0x000000ff04047287 */ /* 0x000fc80008000000 */
[----:B------:R-:W-:Y:S01]  /*2af0*/  ULEA UR4, UR4, UR37, 0x3 ;  /* 0x0000002504047291 */ /* 0x000fe2000f8e18ff */
[----:B-1----:R-:W-:-:S04]  /*2b00*/  LOP3.LUT R2, R12, UR7, RZ, 0x3c, !PT ;  /* 0x000000070c027c12 */ /* 0x002fc8000f8e3cff */
[----:B------:R-:W-:-:S04]  /*2b10*/  SHF.L.U32 R0, R2, 0x1f, RZ ;  /* 0x0000001f02007819 */ /* 0x000fc800000006ff */
[----:B------:R-:W1:Y:S02]  /*2b20*/  SYNCS.PHASECHK.TRANS64 P0, [UR4+0xb0], R0 ;  /* 0x0000b000ff0075a7 */ /* 0x000e640008001004 */
[----:B-1----:R-:W-:Y:S05]  /*2b30*/  @P0 EXIT ;  /* 0x000000000000094d */ /* 0x002fea0003800000 */
[----:B------:R-:W-:Y:S02]  /*2b40*/  SHF.L.U32 R2, R2, 0x1f, RZ ;  /* 0x0000001f02027819 */ /* 0x000fe400000006ff */
[----:B------:R-:W-:-:S07]  /*2b50*/  MOV R0, UR4 ;  /* 0x0000000400007c02 */ /* 0x000fce0008000f00 */
.L_x_49:
[----:B-1----:R1:W2:Y:S02]  /*2b60*/  SYNCS.PHASECHK.TRANS64.TRYWAIT P0, [R0+URZ+0xb0], R2 ;  /* 0x0000b002000075a7 */ /* 0x0022a400080011ff */
[----:B--2---:R-:W-:Y:S05]  /*2b70*/  @!P0 NANOSLEEP.SYNCS 0x989680 ;  /* 0x009896800000895d */ /* 0x004fea0003900000 */
[----:B------:R-:W2:Y:S02]  /*2b80*/  @!P0 SYNCS.PHASECHK.TRANS64 P0, [R0+URZ+0xb0], R2 ;  /* 0x0000b002000085a7 */ /* 0x000ea400080010ff */
[----:B--2---:R-:W-:Y:S05]  /*2b90*/  @P0 EXIT ;  /* 0x000000000000094d */ /* 0x004fea0003800000 */
[----:B------:R-:W-:Y:S05]  /*2ba0*/  BRA `(.L_x_49) ;  /* 0xfffffffc00ec7947 */ /* 0x000fea000383ffff */
.L_x_42:
[----:B------:R-:W-:-:S09]  /*2bb0*/  UISETP.NE.AND UP1, UPT, UR8, URZ, UPT ;  /* 0x000000ff0800728c */ /* 0x000fd2000bf25270 */
[----:B------:R-:W-:Y:S05]  /*2bc0*/  BRA.U UP1, `(.L_x_50) ;  /* 0x0000000d01b47547 */ /* 0x000fea000b800000 */
[----:B------:R-:W-:Y:S01]  /*2bd0*/  UMOV UR4, 0x40 ;  /* 0x0000004000047882 */ /* 0x000fe20000000000 */
[----:B------:R-:W-:Y:S01]  /*2be0*/  NOP ;  /* 0x0000000000007918 */ /* 0x000fe20000000000 */
[----:B------:R-:W-:Y:S01]  /*2bf0*/  ULEA UR4, UR37, UR4, 0x18 ;  /* 0x0000000425047291 */ /* 0x000fe2000f8ec0ff */
[----:B------:R-:W-:Y:S02]  /*2c00*/  UMOV UR5, 0x400 ;  /* 0x0000040000057882 */ /* 0x000fe40000000000 */
[----:B------:R-:W-:-:S06]  /*2c10*/  ULEA UR37, UR37, UR5, 0x18 ;  /* 0x0000000525257291 */ /* 0x000fcc000f8ec0ff */
[----:B------:R-:W1:Y:S02]  /*2c20*/  LDS.U8 R0, [UR4+0x1c] ;  /* 0x00001c04ff007984 */ /* 0x000e640008000000 */
[----:B-1----:R-:W-:-:S13]  /*2c30*/  ISETP.NE.AND P0, PT, R0, RZ, PT ;  /* 0x000000ff0000720c */ /* 0x002fda0003f05270 */
[----:B------:R-:W-:Y:S05]  /*2c40*/  @P0 BRA `(.L_x_51) ;  /* 0x0000000000580947 */ /* 0x000fea0003800000 */
[----:B------:R-:W-:-:S13]  /*2c50*/  ELECT P0, URZ, PT ;  /* 0x0000000000ff782f */ /* 0x000fda0003800000 */
[----:B------:R-:W-:Y:S05]  /*2c60*/  @!P0 BRA `(.L_x_52) ;  /* 0x0000000000608947 */ /* 0x000fea0003800000 */
[----:B------:R-:W-:Y:S01]  /*2c70*/  UMOV UR5, 0x10 ;  /* 0x0000001000057882 */ /* 0x000fe20000000000 */
[----:B------:R-:W-:Y:S01]  /*2c80*/  HFMA2 R0, -RZ, RZ, 0, 5.9604644775390625e-08 ;  /* 0x00000001ff007431 */ /* 0x000fe200000001ff */
[----:B------:R-:W-:-:S03]  /*2c90*/  MOV R2, 0xffff ;  /* 0x0000ffff00027802 */ /* 0x000fc60000000f00 */
[----:B------:R-:W-:Y:S04]  /*2ca0*/  DEPBAR.LE SB1, 0x36 ;  /* 0x00009d800000791a */ /* 0x000fe80000000000 */
[----:B------:R-:W1:Y:S02]  /*2cb0*/  UTCATOMSWS.FIND_AND_SET.ALIGN UP0, UR5, UR5 ;  /* 0x00000005000575e3 */ /* 0x000e640008000800 */
[----:B-1----:R-:W-:Y:S01]  /*2cc0*/  MOV R3, UR5 ;  /* 0x0000000500037c02 */ /* 0x002fe20008000f00 */
[----:B------:R-:W-:Y:S06]  /*2cd0*/  BRA.U UP0, `(.L_x_53) ;  /* 0x0000000100187547 */ /* 0x000fec000b800000 */
.L_x_54:
[----:B------:R-:W-:Y:S05]  /*2ce0*/  NANOSLEEP 0x64 ;  /* 0x000000640000795d */ /* 0x000fea0003800000 */
[----:B------:R-:W-:-:S05]  /*2cf0*/  UMOV UR5, 0x10 ;  /* 0x0000001000057882 */ /* 0x000fca0000000000 */
[----:B------:R-:W-:Y:S04]  /*2d00*/  DEPBAR.LE SB1, 0x36 ;  /* 0x00009d800000791a */ /* 0x000fe80000000000 */
[----:B------:R-:W1:Y:S02]  /*2d10*/  UTCATOMSWS.FIND_AND_SET.ALIGN UP0, UR5, UR5 ;  /* 0x00000005000575e3 */ /* 0x000e640008000800 */
[----:B-1----:R-:W-:Y:S01]  /*2d20*/  MOV R3, UR5 ;  /* 0x0000000500037c02 */ /* 0x002fe20008000f00 */
[----:B------:R-:W-:Y:S05]  /*2d30*/  BRA.U !UP0, `(.L_x_54) ;  /* 0xfffffffd08e87547 */ /* 0x000fea000b83ffff */
.L_x_53:
[-C--:B------:R-:W-:Y:S02]  /*2d40*/  SHF.L.U32 R2, R2, R3.reuse, RZ ;  /* 0x0000000302027219 */ /* 0x080fe400000006ff */
[----:B------:R-:W-:Y:S01]  /*2d50*/  SHF.L.U32 R0, R0, R3, RZ ;  /* 0x0000000300007219 */ /* 0x000fe200000006ff */
[----:B------:R-:W-:Y:S02]  /*2d60*/  IMAD.SHL.U32 R3, R3, 0x20, RZ ;  /* 0x0000002003037824 */ /* 0x000fe400078e00ff */
[----:B------:R1:W-:Y:S04]  /*2d70*/  ATOMS.OR RZ, [UR4+0x14], R2 ;  /* 0x00001402ffff798c */ /* 0x0003e8000b000004 */
[----:B------:R1:W-:Y:S04]  /*2d80*/  ATOMS.OR RZ, [UR4+0x18], R0 ;  /* 0x00001800ffff798c */ /* 0x0003e8000b000004 */
[----:B------:R1:W-:Y:S01]  /*2d90*/  STS [UR37+0x150], R3 ;  /* 0x00015003ff007988 */ /* 0x0003e20008000825 */
[----:B------:R-:W-:Y:S05]  /*2da0*/  BRA `(.L_x_52) ;  /* 0x0000000000107947 */ /* 0x000fea0003800000 */
.L_x_51:
[----:B------:R-:W-:Y:S02]  /*2db0*/  MOV R0, 0xffffffff ;  /* 0xffffffff00007802 */ /* 0x000fe40000000f00 */
[----:B------:R-:W-:-:S03]  /*2dc0*/  MOV R2, 0x2df0 ;  /* 0x00002df000027802 */ /* 0x000fc60000000f00 */
[----:B------:R1:W-:Y:S04]  /*2dd0*/  STS [UR37+0x150], R0 ;  /* 0x00015000ff007988 */ /* 0x0003e80008000825 */
[----:B-1-3-5:R-:W-:Y:S05]  /*2de0*/  CALL.REL.NOINC `($__internal_1_$__cuda_sm10x_tcgen05_guardrail_trap_phase_invalid_during_alloc) ;  /* 0x0000005000ac7944 */ /* 0x02afea0003c00000 */
.L_x_52:
[----:B------:R-:W-:Y:S05]  /*2df0*/  WARPSYNC.ALL ;  /* 0x0000000000007948 */ /* 0x000fea0003800000 */
[----:B------:R-:W2:Y:S01]  /*2e00*/  S2UR UR5, SR_CgaCtaId ;  /* 0x00000000000579c3 */ /* 0x000ea20000008800 */
[----:B------:R-:W-:Y:S01]  /*2e10*/  UMOV UR4, 0x400 ;  /* 0x0000040000047882 */ /* 0x000fe20000000000 */
[----:B------:R-:W-:-:S06]  /*2e20*/  NOP ;  /* 0x0000000000007918 */ /* 0x000fcc0000000000 */
[----:B------:R-:W-:Y:S06]  /*2e30*/  BAR.ARV 0x6, 0xa0 ;  /* 0x0182800000007b1d */ /* 0x000fec0000002000 */
[----:B------:R-:W4:Y:S01]  /*2e40*/  LDCU UR7, c[0x0][0x38c] ;  /* 0x00007180ff0777ac */ /* 0x000f220008000800 */
[----:B------:R-:W-:Y:S01]  /*2e50*/  IMAD.MOV.U32 R11, RZ, RZ, 0x1 ;  /* 0x00000001ff0b7424 */ /* 0x000fe200078e00ff */
[----:B------:R-:W-:Y:S01]  /*2e60*/  CS2R R8, SRZ ;  /* 0x0000000000087805 */ /* 0x000fe2000001ff00 */
[----:B------:R-:W-:Y:S01]  /*2e70*/  IMAD.MOV.U32 R10, RZ, RZ, RZ ;  /* 0x000000ffff0a7224 */ /* 0x000fe200078e00ff */
[----:B------:R-:W3:Y:S01]  /*2e80*/  LDCU UR6, c[0x0][0x38c] ;  /* 0x00007180ff0677ac */ /* 0x000ee20008000800 */
[----:B------:R-:W-:Y:S01]  /*2e90*/  UMOV UR15, URZ ;  /* 0x000000ff000f7c82 */ /* 0x000fe20008000000 */
[----:B------:R-:W-:Y:S01]  /*2ea0*/  UMOV UR14, URZ ;  /* 0x000000ff000e7c82 */ /* 0x000fe20008000000 */
[----:B--2---:R-:W-:Y:S01]  /*2eb0*/  ULEA UR5, UR5, UR4, 0x18 ;  /* 0x0000000405057291 */ /* 0x004fe2000f8ec0ff */
[----:B------:R-:W-:Y:S01]  /*2ec0*/  UMOV UR24, 0x0 ;  /* 0x0000000000187882 */ /* 0x000fe20000000000 */
[----:B------:R-:W-:-:S02]  /*2ed0*/  UMOV UR25, 0x8100010 ;  /* 0x0810001000197882 */ /* 0x000fc40000000000 */
[----:B------:R-:W-:Y:S02]  /*2ee0*/  UIADD3 UR10, UPT, UPT, UR5, 0x6400, URZ ;  /* 0x00006400050a7890 */ /* 0x000fe4000fffe0ff */
[----:B------:R-:W-:Y:S02]  /*2ef0*/  UIADD3 UR11, UPT, UPT, UR5, 0x1e400, URZ ;  /* 0x0001e400050b7890 */ /* 0x000fe4000fffe0ff */
[----:B----4-:R-:W-:Y:S01]  /*2f00*/  UIADD3 UR7, UPT, UPT, UR7, 0x3f, URZ ;  /* 0x0000003f07077890 */ /* 0x010fe2000fffe0ff */
[----:B-1----:R-:W1:Y:S01]  /*2f10*/  LDS R0, [UR5+0x150] ;  /* 0x00015005ff007984 */ /* 0x002e620008000800 */
[----:B------:R-:W-:Y:S02]  /*2f20*/  USHF.R.U32.HI UR10, URZ, 0x4, UR10 ;  /* 0x00000004ff0a7899 */ /* 0x000fe4000801160a */
[----:B------:R-:W-:Y:S02]  /*2f30*/  USHF.R.S32.HI UR4, URZ, 0x1f, UR7 ;  /* 0x0000001fff047899 */ /* 0x000fe40008011407 */
[----:B------:R-:W-:-:S02]  /*2f40*/  USHF.R.U32.HI UR11, URZ, 0x4, UR11 ;  /* 0x00000004ff0b7899 */ /* 0x000fc4000801160b */
[----:B------:R-:W-:Y:S02]  /*2f50*/  ULEA.HI UR4, UR4, UR7, URZ, 0x6 ;  /* 0x0000000704047291 */ /* 0x000fe4000f8f30ff */
[----:B------:R-:W-:Y:S02]  /*2f60*/  ULOP3.LUT UR10, UR10, 0x3fff, URZ, 0xc0, !UPT ;  /* 0x00003fff0a0a7892 */ /* 0x000fe4000f8ec0ff */
[----:B------:R-:W-:Y:S02]  /*2f70*/  USHF.R.S32.HI UR4, URZ, 0x6, UR4 ;  /* 0x00000006ff047899 */ /* 0x000fe40008011404 */
[----:B------:R-:W-:Y:S02]  /*2f80*/  ULOP3.LUT UR11, UR11, 0x3fff, URZ, 0xc0, !UPT ;  /* 0x00003fff0b0b7892 */ /* 0x000fe4000f8ec0ff */
[----:B------:R-:W-:Y:S01]  /*2f90*/  UISETP.LT.AND UP0, UPT, UR4, 0x1, UPT ;  /* 0x000000010400788c */ /* 0x000fe2000bf01270 */
[----:B------:R-:W-:Y:S01]  /*2fa0*/  UMOV UR22, 0x0 ;  /* 0x0000000000167882 */ /* 0x000fe20000000000 */
[----:B------:R-:W-:-:S02]  /*2fb0*/  UMOV UR23, 0x8100010 ;  /* 0x0810001000177882 */ /* 0x000fc40000000000 */
[----:B------:R-:W-:Y:S02]  /*2fc0*/  USEL UR9, UR4, 0x1, !UP0 ;  /* 0x0000000104097887 */ /* 0x000fe4000c000000 */
[----:B------:R-:W-:Y:S02]  /*2fd0*/  ULOP3.LUT UR10, UR10, 0x10000, URZ, 0xfc, !UPT ;  /* 0x000100000a0a7892 */ /* 0x000fe4000f8efcff */
[----:B------:R-:W-:Y:S02]  /*2fe0*/  ULOP3.LUT UR11, UR11, 0x10000, URZ, 0xfc, !UPT ;  /* 0x000100000b0b7892 */ /* 0x000fe4000f8efcff */
[----:B------:R-:W-:Y:S02]  /*2ff0*/  UIADD3 UR9, UPT, UPT, -UR9, URZ, URZ ;  /* 0x000000ff09097290 */ /* 0x000fe4000fffe1ff */
[----:B---3--:R-:W-:Y:S01]  /*3000*/  UISETP.GE.AND UP3, UPT, UR6, 0x1, UPT ;  /* 0x000000010600788c */ /* 0x008fe2000bf66270 */
[----:B------:R-:W-:Y:S01]  /*3010*/  UMOV UR20, 0x0 ;  /* 0x0000000000147882 */ /* 0x000fe20000000000 */
[----:B------:R-:W-:Y:S01]  /*3020*/  UMOV UR21, 0x8100010 ;  /* 0x0810001000157882 */ /* 0x000fe20000000000 */
[----:B------:R-:W-:Y:S01]  /*3030*/  UMOV UR18, 0x0 ;  /* 0x0000000000127882 */ /* 0x000fe20000000000 */
[----:B------:R-:W-:Y:S01]  /*3040*/  UMOV UR19, 0x8100010 ;  /* 0x0810001000137882 */ /* 0x000fe20000000000 */
[----:B-1----:R-:W-:-:S15]  /*3050*/  R2UR UR16, R0 ;  /* 0x00000000001072ca */ /* 0x002fde00000e0000 */
.L_x_61:
[----:B------:R-:W-:Y:S02]  /*3060*/  LEA R0, R10, UR5, 0x3 ;  /* 0x000000050a007c11 */ /* 0x000fe4000f8e18ff */
[----:B------:R-:W-:Y:S02]  /*3070*/  SHF.L.U32 R2, R9, 0x1f, RZ ;  /* 0x0000001f09027819 */ /* 0x000fe400000006ff */
[----:B------:R-:W-:Y:S01]  /*3080*/  PLOP3.LUT P0, PT, PT, PT, UP3, 0x80, 0x8 ;  /* 0x000000000008781c */ /* 0x000fe20003f0f038 */
[----:B------:R-:W-:Y:S01]  /*3090*/  VIADD R3, R0, 0xb0 ;  /* 0x000000b000037836 */ /* 0x000fe20000000000 */
[----:B-1----:R-:W1:Y:S02]  /*30a0*/  SYNCS.PHASECHK.TRANS64.TRYWAIT P1, [R0+URZ+0xa0], R2 ;  /* 0x0000a002000075a7 */ /* 0x002e6400080211ff */
[----:B-1-3--:R-:W-:Y:S09]  /*30b0*/  @!P1 BRA `(.L_x_55) ;  /* 0x00000048006c9947 */ /* 0x00aff20003800000 */
.L_x_136:
[----:B------:R-:W-:Y:S01]  /*30c0*/  LEA R4, R10, UR5, 0x4 ;  /* 0x000000050a047c11 */ /* 0x000fe2000f8e20ff */
[----:B------:R-:W-:Y:S01]  /*30d0*/  @UP3 ULEA UR6, UR14, UR5, 0x3 ;  /* 0x000000050e063291 */ /* 0x000fe2000f8e18ff */
[----:B------:R-:W-:Y:S01]  /*30e0*/  PLOP3.LUT P2, PT, PT, PT, PT, 0x80, 0x8 ;  /* 0x000000000008781c */ /* 0x000fe20003f4f070 */
[----:B------:R-:W-:Y:S01]  /*30f0*/  ULEA UR7, UR15, UR5, 0x3 ;  /* 0x000000050f077291 */ /* 0x000fe2000f8e18ff */
[----:B------:R-:W-:Y:S01]  /*3100*/  PRMT R3, RZ, 0x654, R3 ;  /* 0x00000654ff037816 */ /* 0x000fe20000000003 */
[----:B------:R-:W-:Y:S01]  /*3110*/  ULEA UR8, UR15, UR16, 0x6 ;  /* 0x000000100f087291 */ /* 0x000fe2000f8e30ff */
[----:B------:R-:W2:Y:S01]  /*3120*/  LDS.128 R4, [R4+0x130] ;  /* 0x0001300004047984 */ /* 0x000ea20000000c00 */
[----:B-1----:R-:W-:Y:S02]  /*3130*/  @P0 SHF.L.U32 R2, R8, 0x1f, RZ ;  /* 0x0000001f08020819 */ /* 0x002fe400000006ff */
[----:B------:R-:W-:Y:S01]  /*3140*/  SHF.L.U32 R0, R11, 0x1f, RZ ;  /* 0x0000001f0b007819 */ /* 0x000fe200000006ff */
[----:B------:R-:W-:Y:S01]  /*3150*/  @!PT LDS RZ, [RZ] ;  /* 0x00000000fffff984 */ /* 0x000fe20000000800 */
[----:B------:R-:W-:Y:S01]  /*3160*/  @!PT LDS RZ, [RZ] ;  /* 0x00000000fffff984 */ /* 0x000fe20000000800 */
[----:B------:R-:W-:Y:S01]  /*3170*/  @!PT LDS RZ, [RZ] ;  /* 0x00000000fffff984 */ /* 0x000fe20000000800 */
[----:B------:R-:W-:Y:S01]  /*3180*/  @!PT LDS RZ, [RZ] ;  /* 0x00000000fffff984 */ /* 0x000fe20000000800 */
[----:B------:R1:W-:Y:S06]  /*3190*/  MEMBAR.ALL.CTA ;  /* 0x0000000000007992 */ /* 0x0003ec0000008000 */
[----:B-1----:R-:W1:Y:S02]  /*31a0*/  FENCE.VIEW.ASYNC.S ;  /* 0x00000000000073c6 */ /* 0x002e640000000000 */
[----:B-1----:R1:W-:Y:S01]  /*31b0*/  SYNCS.ARRIVE.TRANS64.RED.A1T0 RZ, [R3+URZ], RZ ;  /* 0x000000ff03ff79a7 */ /* 0x0023e200081004ff */
[----:B------:R1:W3:Y:S01]  /*31c0*/  @P0 SYNCS.PHASECHK.TRANS64.TRYWAIT P2, [UR6], R2 ;  /* 0x00000002ff0005a7 */ /* 0x0002e20008041106 */
[----:B--2---:R-:W-:Y:S01]  /*31d0*/  LOP3.LUT P1, RZ, R6, 0x1, RZ, 0xc0, !PT ;  /* 0x0000000106ff7812 */ /* 0x004fe2000782c0ff */
[----:B------:R-:W2:Y:S02]  /*31e0*/  SYNCS.PHASECHK.TRANS64.TRYWAIT P0, [UR7+0xe0], R0 ;  /* 0x0000e000ff0075a7 */ /* 0x000ea40008001107 */
[----:B-123--:R-:W-:Y:S10]  /*31f0*/  @!P0 BRA `(.L_x_56) ;  /* 0x0000004800308947 */ /* 0x00eff40003800000 */
.L_x_138:
[----:B------:R-:W-:Y:S01]  /*3200*/  IADD3 R10, PT, PT, R10, 0x1, RZ ;  /* 0x000000010a0a7810 */ /* 0x000fe20007ffe0ff */
[----:B------:R-:W-:Y:S06]  /*3210*/  BRA.U !UP3, `(.L_x_57) ;  /* 0x000000010bc07547 */ /* 0x000fec000b800000 */
[----:B------:R-:W-:Y:S01]  /*3220*/  UPLOP3.LUT UP4, UPT, UPT, UPT, UPT, 0x40, 0x4 ;  /* 0x000000000004789c */ /* 0x000fe20003f8e870 */
[----:B------:R-:W-:Y:S01]  /*3230*/  UMOV UR13, UR9 ;  /* 0x00000009000d7c82 */ /* 0x000fe20008000000 */
[----:B------:R-:W-:Y:S01]  /*3240*/  UMOV UR12, UR4 ;  /* 0x00000004000c7c82 */ /* 0x000fe20008000000 */
[----:B------:R-:W-:-:S08]  /*3250*/  UMOV UR17, UR14 ;  /* 0x0000000e00117c82 */ /* 0x000fd00008000000 */
.L_x_60:
[----:B------:R-:W-:Y:S02]  /*3260*/  UIADD3 UR13, UPT, UPT, UR13, 0x1, URZ ;  /* 0x000000010d0d7890 */ /* 0x000fe4000fffe0ff */
[----:B--2---:R-:W-:Y:S02]  /*3270*/  ULEA UR6, UR17, UR5, 0x3 ;  /* 0x0000000511067291 */ /* 0x004fe4000f8e18ff */
[----:B------:R-:W-:Y:S01]  /*3280*/  UISETP.NE.AND UP0, UPT, UR13, URZ, UPT ;  /* 0x000000ff0d00728c */ /* 0x000fe2000bf05270 */
[----:B---3--:R-:W-:Y:S10]  /*3290*/  @P2 BRA `(.L_x_58) ;  /* 0x00000000000c2947 */ /* 0x008ff40003800000 */
[----:B-1----:R-:W-:Y:S04]  /*32a0*/  SHF.L.U32 R2, R8, 0x1f, RZ ;  /* 0x0000001f08027819 */ /* 0x002fe800000006ff */
[----:B------:R-:W1:Y:S02]  /*32b0*/  SYNCS.PHASECHK.TRANS64.TRYWAIT P0, [UR6], R2 ;  /* 0x00000002ff0075a7 */ /* 0x000e640008001106 */
[----:B-1----:R-:W-:Y:S05]  /*32c0*/  @!P0 BRA `(.L_x_59) ;  /* 0x0000004800148947 */ /* 0x002fea0003800000 */
.L_x_58:
[----:B------:R-:W-:Y:S01]  /*32d0*/  UISETP.NE.AND UP1, UPT, UR12, 0x1, UPT ;  /* 0x000000010c00788c */ /* 0x000fe2000bf25270 */
[----:B------:R-:W-:Y:S01]  /*32e0*/  PLOP3.LUT P2, PT, PT, PT, PT, 0x80, 0x8 ;  /* 0x000000000008781c */ /* 0x000fe20003f4f070 */
[----:B------:R-:W-:Y:S02]  /*32f0*/  UIADD3 UR14, UPT, UPT, UR17, 0x1, URZ ;  /* 0x00000001110e7890 */ /* 0x000fe4000fffe0ff */
[----:B------:R-:W-:Y:S02]  /*3300*/  ULEA UR28, UR17, UR11, 0x9 ;  /* 0x0000000b111c7291 */ /* 0x000fe4000f8e48ff */
[----:B------:R-:W-:Y:S01]  /*3310*/  UISETP.NE.AND UP2, UPT, UR14, 0x6, UPT ;  /* 0x000000060e00788c */ /* 0x000fe2000bf45270 */
[----:B------:R-:W-:Y:S01]  /*3320*/  PLOP3.LUT P0, PT, PT, PT, UP1, 0x80, 0x8 ;  /* 0x000000000008781c */ /* 0x000fe20003f0f018 */
[----:B------:R-:W-:Y:S02]  /*3330*/  UIADD3 UR40, UPT, UPT, UR28, 0x2, URZ ;  /* 0x000000021c287890 */ /* 0x000fe4000fffe0ff */
[----:B------:R-:W-:Y:S02]  /*3340*/  USEL UR27, URZ, 0x1, UP2 ;  /* 0x00000001ff1b7887 */ /* 0x000fe40009000000 */
[----:B------:R-:W-:Y:S02]  /*3350*/  USEL UR14, UR14, URZ, UP2 ;  /* 0x000000ff0e0e7287 */ /* 0x000fe40009000000 */
[----:B------:R-:W-:Y:S02]  /*3360*/  UIADD3 UR36, UPT, UPT, UR28, 0x4, URZ ;  /* 0x000000041c247890 */ /* 0x000fe4000fffe0ff */
[----:B------:R-:W-:Y:S01]  /*3370*/  @UP1 ULEA UR26, UR14, UR5, 0x3 ;  /* 0x000000050e1a1291 */ /* 0x000fe2000f8e18ff */
[----:B------:R-:W-:Y:S01]  /*3380*/  LOP3.LUT R8, R8, UR27, RZ, 0x3c, !PT ;  /* 0x0000001b08087c12 */ /* 0x000fe2000f8e3cff */
[----:B------:R-:W-:Y:S02]  /*3390*/  UIADD3 UR32, UPT, UPT, UR28, 0x6, URZ ;  /* 0x000000061c207890 */ /* 0x000fe4000fffe0ff */
[----:B------:R-:W-:Y:S01]  /*33a0*/  UIADD3 UR6, UPT, UPT, UR6, 0x30, URZ ;  /* 0x0000003006067890 */ /* 0x000fe2000fffe0ff */
[----:B-1----:R-:W-:Y:S01]  /*33b0*/  @P0 SHF.L.U32 R0, R8, 0x1f, RZ ;  /* 0x0000001f08000819 */ /* 0x002fe200000006ff */
[----:B------:R-:W-:Y:S01]  /*33c0*/  UIADD3 UR12, UPT, UPT, UR12, -0x1, URZ ;  /* 0xffffffff0c0c7890 */ /* 0x000fe2000fffe0ff */
[----:B------:R-:W-:Y:S02]  /*33d0*/  UMOV UR29, 0x40004040 ;  /* 0x40004040001d7882 */ /* 0x000fe40000000000 */
[----:B------:R2:W3:Y:S01]  /*33e0*/  @P0 SYNCS.PHASECHK.TRANS64.TRYWAIT P2, [UR26], R0 ;  /* 0x00000000ff0005a7 */ /* 0x0004e2000804111a */
[----:B------:R-:W-:Y:S01]  /*33f0*/  ULEA UR26, UR17, UR10, 0xa ;  /* 0x0000000a111a7291 */ /* 0x000fe2000f8e50ff */
[----:B------:R-:W-:Y:S01]  /*3400*/  UMOV UR27, 0x40004040 ;  /* 0x40004040001b7882 */ /* 0x000fe20000000000 */
[----:B------:R-:W-:Y:S02]  /*3410*/  UMOV UR41, 0x40004040 ;  /* 0x4000404000297882 */ /* 0x000fe40000000000 */
[----:B------:R-:W-:Y:S02]  /*3420*/  UIADD3 UR38, UPT, UPT, UR26, 0x2, URZ ;  /* 0x000000021a267890 */ /* 0x000fe4000fffe0ff */
[----:B------:R-:W-:Y:S02]  /*3430*/  UIADD3 UR34, UPT, UPT, UR26, 0x4, URZ ;  /* 0x000000041a227890 */ /* 0x000fe4000fffe0ff */
[----:B------:R-:W-:Y:S01]  /*3440*/  UIADD3 UR30, UPT, UPT, UR26, 0x6, URZ ;  /* 0x000000061a1e7890 */ /* 0x000fe2000fffe0ff */
[----:B------:R2:W-:Y:S01]  /*3450*/  UTCHMMA gdesc[UR26], gdesc[UR28], tmem[UR8], tmem[UR24], idesc[UR25], UP4 ;  /* 0x00ff181c1a0075ea */ /* 0x0005e2000a000008 */
[----:B------:R-:W-:Y:S01]  /*3460*/  UPLOP3.LUT UP4, UPT, UPT, UPT, UPT, 0x80, 0x8 ;  /* 0x000000000008789c */ /* 0x000fe20003f8f070 */
[----:B------:R-:W-:Y:S01]  /*3470*/  UMOV UR39, 0x40004040 ;  /* 0x4000404000277882 */ /* 0x000fe20000000000 */
[----:B------:R-:W-:Y:S01]  /*3480*/  UMOV UR37, 0x40004040 ;  /* 0x4000404000257882 */ /* 0x000fe20000000000 */
[----:B------:R2:W-:Y:S01]  /*3490*/  UTCHMMA gdesc[UR38], gdesc[UR40], tmem[UR8], tmem[UR22], idesc[UR23], UPT ;  /* 0x00ff1628260075ea */ /* 0x0005e2000b800008 */
[----:B------:R-:W-:Y:S01]  /*34a0*/  UMOV UR35, 0x40004040 ;  /* 0x4000404000237882 */ /* 0x000fe20000000000 */
[----:B------:R-:W-:Y:S01]  /*34b0*/  UMOV UR33, 0x40004040 ;  /* 0x4000404000217882 */ /* 0x000fe20000000000 */
[----:B------:R-:W-:Y:S01]  /*34c0*/  UMOV UR31, 0x40004040 ;  /* 0x40004040001f7882 */ /* 0x000fe20000000000 */
[----:B------:R2:W-:Y:S01]  /*34d0*/  UTCHMMA gdesc[UR34], gdesc[UR36], tmem[UR8], tmem[UR20], idesc[UR21], UPT ;  /* 0x00ff1424220075ea */ /* 0x0005e2000b800008 */
[----:B------:R2:W-:Y:S01]  /*34e0*/  UTCHMMA gdesc[UR30], gdesc[UR32], tmem[UR8], tmem[UR18], idesc[UR19], UPT ;  /* 0x00ff12201e0075ea */ /* 0x0005e2000b800008 */
[----:B------:R2:W-:Y:S01]  /*34f0*/  UTCBAR [UR6], URZ ;  /* 0x000000ff060073e9 */ /* 0x0005e200080000ff */
[----:B------:R-:W-:Y:S01]  /*3500*/  UMOV UR17, UR14 ;  /* 0x0000000e00117c82 */ /* 0x000fe20008000000 */
[----:B------:R-:W-:Y:S05]  /*3510*/  BRA.U UP0, `(.L_x_60) ;  /* 0xfffffffd00507547 */ /* 0x000fea000b83ffff */
.L_x_57:
[----:B------:R-:W-:Y:S01]  /*3520*/  UIADD3 UR15, UPT, UPT, UR15, 0x1, URZ ;  /* 0x000000010f0f7890 */ /* 0x000fe2000fffe0ff */
[C---:B------:R-:W-:Y:S01]  /*3530*/  ISETP.NE.AND P0, PT, R10.reuse, 0x2, PT ;  /* 0x000000020a00780c */ /* 0x040fe20003f05270 */
[----:B------:R-:W-:Y:S02]  /*3540*/  UIADD3 UR7, UPT, UPT, UR7, 0xc0, URZ ;  /* 0x000000c007077890 */ /* 0x000fe4000fffe0ff */
[----:B------:R-:W-:Y:S01]  /*3550*/  UISETP.NE.AND UP0, UPT, UR15, 0x4, UPT ;  /* 0x000000040f00788c */ /* 0x000fe2000bf05270 */
[----:B-12---:R-:W-:Y:S02]  /*3560*/  SEL R0, RZ, 0x1, P0 ;  /* 0x00000001ff007807 */ /* 0x006fe40000000000 */
[----:B------:R-:W-:Y:S01]  /*3570*/  SEL R10, R10, RZ, P0 ;  /* 0x000000ff0a0a7207 */ /* 0x000fe20000000000 */
[----:B------:R-:W-:Y:S01]  /*3580*/  USEL UR6, URZ, 0x1, UP0 ;  /* 0x00000001ff067887 */ /* 0x000fe20008000000 */
[----:B------:R-:W-:Y:S01]  /*3590*/  LOP3.LUT R9, R9, R0, RZ, 0x3c, !PT ;  /* 0x0000000009097212 */ /* 0x000fe200078e3cff */
[----:B------:R-:W-:Y:S01]  /*35a0*/  USEL UR15, UR15, URZ, UP0 ;  /* 0x000000ff0f0f7287 */ /* 0x000fe20008000000 */
[----:B------:R1:W-:Y:S03]  /*35b0*/  UTCBAR [UR7], URZ ;  /* 0x000000ff070073e9 */ /* 0x0003e600080000ff */
[----:B------:R-:W-:Y:S01]  /*35c0*/  LOP3.LUT R11, R11, UR6, RZ, 0x3c, !PT ;  /* 0x000000060b0b7c12 */ /* 0x000fe2000f8e3cff */
[----:B------:R-:W-:Y:S07]  /*35d0*/  @P1 BRA `(.L_x_61) ;  /* 0xfffffff800a01947 */ /* 0x000fee000383ffff */
[----:B------:R-:W2:Y:S01]  /*35e0*/  S2UR UR4, SR_CgaCtaId ;  /* 0x00000000000479c3 */ /* 0x000ea20000008800 */
[----:B------:R-:W-:Y:S01]  /*35f0*/  ELECT P0, URZ, PT ;  /* 0x0000000000ff782f */ /* 0x000fe20003800000 */
[----:B------:R-:W-:Y:S01]  /*3600*/  IMAD.MOV.U32 R0, RZ, RZ, 0x1 ;  /* 0x00000001ff007424 */ /* 0x000fe200078e00ff */
[----:B------:R-:W-:Y:S01]  /*3610*/  UIADD3 UR5, UPT, UPT, UR5, 0xe0, URZ ;  /* 0x000000e005057890 */ /* 0x000fe2000fffe0ff */
[----:B------:R-:W-:Y:S01]  /*3620*/  SHF.L.U32 R2, R11, 0x1f, RZ ;  /* 0x0000001f0b027819 */ /* 0x000fe200000006ff */
[----:B------:R-:W-:-:S03]  /*3630*/  UMOV UR6, 0x40 ;  /* 0x0000004000067882 */ /* 0x000fc60000000000 */
[----:B------:R-:W-:Y:S01]  /*3640*/  UVIRTCOUNT.DEALLOC.SMPOOL 0x80 ;  /* 0x000000800000784c */ /* 0x000fe20000000000 */
[----:B--2---:R-:W-:Y:S02]  /*3650*/  ULEA UR4, UR4, UR6, 0x18 ;  /* 0x0000000604047291 */ /* 0x004fe4000f8ec0ff */
[----:B------:R-:W-:-:S07]  /*3660*/  ULEA UR6, UR15, UR5, 0x3 ;  /* 0x000000050f067291 */ /* 0x000fce000f8e18ff */
[----:B------:R2:W-:Y:S02]  /*3670*/  @P0 STS.U8 [UR4+0x1c], R0 ;  /* 0x00001c00ff000988 */ /* 0x0005e40008000004 */
[----:B------:R-:W4:Y:S02]  /*3680*/  SYNCS.PHASECHK.TRANS64.TRYWAIT P0, [UR6], R2 ;  /* 0x00000002ff0075a7 */ /* 0x000f240008001106 */
[----:B--2-4-:R-:W-:Y:S05]  /*3690*/  @!P0 BRA `(.L_x_62) ;  /* 0x0000004400388947 */ /* 0x014fea0003800000 */
.L_x_141:
[----:B-1----:R-:W-:-:S04]  /*36a0*/  UIADD3 UR7, UPT, UPT, UR15, 0x1, URZ ;  /* 0x000000010f077890 */ /* 0x002fc8000fffe0ff */
[----:B------:R-:W-:-:S04]  /*36b0*/  UISETP.NE.AND UP0, UPT, UR7, 0x4, UPT ;  /* 0x000000040700788c */ /* 0x000fc8000bf05270 */
[----:B------:R-:W-:Y:S02]  /*36c0*/  USEL UR8, URZ, 0x1, UP0 ;  /* 0x00000001ff087887 */ /* 0x000fe40008000000 */
[----:B------:R-:W-:-:S04]  /*36d0*/  USEL UR7, UR7, URZ, UP0 ;  /* 0x000000ff07077287 */ /* 0x000fc80008000000 */
[----:B------:R-:W-:Y:S01]  /*36e0*/  ULEA UR6, UR7, UR5, 0x3 ;  /* 0x0000000507067291 */ /* 0x000fe2000f8e18ff */
[----:B--2---:R-:W-:-:S04]  /*36f0*/  LOP3.LUT R2, R11, UR8, RZ, 0x3c, !PT ;  /* 0x000000080b027c12 */ /* 0x004fc8000f8e3cff */
[----:B------:R-:W-:-:S04]  /*3700*/  SHF.L.U32 R3, R2, 0x1f, RZ ;  /* 0x0000001f02037819 */ /* 0x000fc800000006ff */
[----:B------:R-:W1:Y:S02]  /*3710*/  SYNCS.PHASECHK.TRANS64.TRYWAIT P0, [UR6], R3 ;  /* 0x00000003ff0075a7 */ /* 0x000e640008001106 */
[----:B-1----:R-:W-:Y:S05]  /*3720*/  @!P0 BRA `(.L_x_63) ;  /* 0x00000044002c8947 */ /* 0x002fea0003800000 */
.L_x_143:
        /* <DEDUP_REMOVED lines=9> */
.L_x_145:
[----:B------:R-:W-:-:S04]  /*37c0*/  UIADD3 UR7, UPT, UPT, UR7, 0x1, URZ ;  /* 0x0000000107077890 */ /* 0x000fc8000fffe0ff */
[----:B------:R-:W-:-:S04]  /*37d0*/  UISETP.NE.AND UP0, UPT, UR7, 0x4, UPT ;  /* 0x000000040700788c */ /* 0x000fc8000bf05270 */
[----:B------:R-:W-:Y:S02]  /*37e0*/  USEL UR6, URZ, 0x1, UP0 ;  /* 0x00000001ff067887 */ /* 0x000fe40008000000 */
[----:B------:R-:W-:-:S04]  /*37f0*/  USEL UR7, UR7, URZ, UP0 ;  /* 0x000000ff07077287 */ /* 0x000fc80008000000 */
[----:B------:R-:W-:Y:S01]  /*3800*/  ULEA UR7, UR7, UR5, 0x3 ;  /* 0x0000000507077291 */ /* 0x000fe2000f8e18ff */
[----:B------:R-:W-:-:S04]  /*3810*/  LOP3.LUT R2, R2, UR6, RZ, 0x3c, !PT ;  /* 0x0000000602027c12 */ /* 0x000fc8000f8e3cff */
[----:B------:R-:W-:-:S04]  /*3820*/  SHF.L.U32 R2, R2, 0x1f, RZ ;  /* 0x0000001f02027819 */ /* 0x000fc800000006ff */
[----:B------:R-:W2:Y:S02]  /*3830*/  SYNCS.PHASECHK.TRANS64.TRYWAIT P0, [UR7], R2 ;  /* 0x00000002ff0075a7 */ /* 0x000ea40008001107 */
[----:B--2---:R-:W-:Y:S05]  /*3840*/  @!P0 BRA `(.L_x_65) ;  /* 0x0000004400148947 */ /* 0x004fea0003800000 */
.L_x_147:
[----:B------:R-:W-:Y:S01]  /*3850*/  NOP ;  /* 0x0000000000007918 */ /* 0x000fe20000000000 */
[----:B-1----:R-:W1:Y:S01]  /*3860*/  LDS R0, [UR4+0x14] ;  /* 0x00001404ff007984 */ /* 0x002e620008000800 */
[----:B------:R-:W-:Y:S01]  /*3870*/  ULOP3.LUT UR6, UR16, 0xffff, URZ, 0xc0, !UPT ;  /* 0x0000ffff10067892 */ /* 0x000fe2000f8ec0ff */
[----:B------:R-:W-:Y:S01]  /*3880*/  UMOV UR8, 0xffff ;  /* 0x0000ffff00087882 */ /* 0x000fe20000000000 */
[----:B------:R-:W-:Y:S02]  /*3890*/  UMOV UR5, 0x1 ;  /* 0x0000000100057882 */ /* 0x000fe40000000000 */
[----:B------:R-:W-:-:S04]  /*38a0*/  USHF.R.U32.HI UR6, URZ, 0x5, UR6 ;  /* 0x00000005ff067899 */ /* 0x000fc80008011606 */
[----:B------:R-:W-:Y:S02]  /*38b0*/  USHF.L.U32 UR8, UR8, UR6, URZ ;  /* 0x0000000608087299 */ /* 0x000fe400080006ff */
[----:B------:R-:W-:-:S04]  /*38c0*/  USHF.L.U32 UR5, UR5, UR6, URZ ;  /* 0x0000000605057299 */ /* 0x000fc800080006ff */
[----:B-1----:R-:W-:-:S04]  /*38d0*/  LOP3.LUT R0, R0, UR8, RZ, 0xc0, !PT ;  /* 0x0000000800007c12 */ /* 0x002fc8000f8ec0ff */
[----:B------:R-:W-:-:S13]  /*38e0*/  ISETP.NE.AND P0, PT, R0, UR8, PT ;  /* 0x0000000800007c0c */ /* 0x000fda000bf05270 */
[----:B------:R-:W-:Y:S05]  /*38f0*/  @P0 BRA `(.L_x_66) ;  /* 0x0000000000580947 */ /* 0x000fea0003800000 */
[----:B------:R-:W1:Y:S02]  /*3900*/  LDS R0, [UR4+0x18] ;  /* 0x00001804ff007984 */ /* 0x000e640008000800 */
[----:B-1----:R-:W-:-:S04]  /*3910*/  LOP3.LUT R0, R0, UR5, RZ, 0xc0, !PT ;  /* 0x0000000500007c12 */ /* 0x002fc8000f8ec0ff */
[----:B------:R-:W-:-:S13]  /*3920*/  ISETP.NE.AND P0, PT, R0, UR5, PT ;  /* 0x0000000500007c0c */ /* 0x000fda000bf05270 */
[----:B------:R-:W-:Y:S05]  /*3930*/  @P0 BRA `(.L_x_67) ;  /* 0x00000000003c0947 */ /* 0x000fea0003800000 */
[----:B------:R-:W1:Y:S01]  /*3940*/  S2R R2, SR_LANEID ;  /* 0x0000000000027919 */ /* 0x000e620000000000 */
[----:B------:R-:W-:Y:S01]  /*3950*/  ULOP3.LUT UR8, URZ, UR8, URZ, 0x33, !UPT ;  /* 0x00000008ff087292 */ /* 0x000fe2000f8e33ff */
[----:B------:R-:W-:Y:S02]  /*3960*/  VOTEU.ANY UR7, UPT, PT ;  /* 0x0000000000077886 */ /* 0x000fe400038e0100 */
[----:B------:R-:W-:-:S03]  /*3970*/  UFLO.U32 UR7, UR7 ;  /* 0x00000007000772bd */ /* 0x000fc600080e0000 */
[----:B------:R-:W-:-:S04]  /*3980*/  IMAD.U32 R0, RZ, RZ, UR8 ;  /* 0x00000008ff007e24 */ /* 0x000fc8000f8e00ff */
[----:B------:R2:W4:Y:S02]  /*3990*/  REDUX UR6, R0 ;  /* 0x00000000000673c4 */ /* 0x0005240000000000 */
[----:B------:R1:W-:Y:S02]  /*39a0*/  UTCATOMSWS.AND URZ, UR8 ;  /* 0x0000000800ff79e3 */ /* 0x0003e40008000000 */
[----:B-1----:R-:W-:Y:S02]  /*39b0*/  ISETP.EQ.U32.AND P0, PT, R2, UR7, PT ;  /* 0x0000000702007c0c */ /* 0x002fe4000bf02070 */
[----:B--2---:R-:W-:Y:S02]  /*39c0*/  LOP3.LUT R0, RZ, UR5, RZ, 0x33, !PT ;  /* 0x00000005ff007c12 */ /* 0x004fe4000f8e33ff */
[----:B----4-:R-:W-:Y:S02]  /*39d0*/  MOV R2, UR6 ;  /* 0x0000000600027c02 */ /* 0x010fe40008000f00 */
[----:B------:R-:W1:Y:S07]  /*39e0*/  REDUX UR5, R0 ;  /* 0x00000000000573c4 */ /* 0x000e6e0000000000 */
[----:B------:R2:W-:Y:S01]  /*39f0*/  @P0 ATOMS.AND RZ, [UR4+0x14], R2 ;  /* 0x00001402ffff098c */ /* 0x0005e2000a800004 */
[----:B-1----:R-:W-:-:S05]  /*3a00*/  IMAD.U32 R0, RZ, RZ, UR5 ;  /* 0x00000005ff007e24 */ /* 0x002fca000f8e00ff */
[----:B------:R2:W-:Y:S01]  /*3a10*/  @P0 ATOMS.AND RZ, [UR4+0x18], R0 ;  /* 0x00001800ffff098c */ /* 0x0005e2000a800004 */
[----:B------:R-:W-:Y:S05]  /*3a20*/  BRA `(.L_x_68) ;  /* 0x0000000000147947 */ /* 0x000fea0003800000 */
.L_x_67:
[----:B------:R-:W-:Y:S02]  /*3a30*/  MOV R2, 0x3a50 ;  /* 0x00003a5000027802 */ /* 0x000fe40000000f00 */
[----:B---3-5:R-:W-:Y:S05]  /*3a40*/  CALL.REL.NOINC `($__internal_0_$__cuda_sm10x_tcgen05_guardrail_trap_col_being_dealloced_not_returned_by_alloc) ;  /* 0x0000004400887944 */ /* 0x028fea0003c00000 */
[----:B------:R-:W-:Y:S05]  /*3a50*/  BRA `(.L_x_68) ;  /* 0x0000000000087947 */ /* 0x000fea0003800000 */
.L_x_66:
[----:B------:R-:W-:Y:S02]  /*3a60*/  MOV R2, 0x3a80 ;  /* 0x00003a8000027802 */ /* 0x000fe40000000f00 */
[----:B---3-5:R-:W-:Y:S05]  /*3a70*/  CALL.REL.NOINC `($__internal_2_$__cuda_sm10x_tcgen05_guardrail_trap_unallocated_columns_being_dealloced) ;  /* 0x0000004400947944 */ /* 0x028fea0003c00000 */
.L_x_68:
[----:B------:R-:W-:Y:S01]  /*3a80*/  NOP ;  /* 0x0000000000007918 */ /* 0x000fe20000000000 */
[----:B------:R-:W-:Y:S05]  /*3a90*/  EXIT ;  /* 0x000000000000794d */ /* 0x000fea0003800000 */
.L_x_50:
[----:B------:R-:W-:-:S09]  /*3aa0*/  UISETP.NE.OR UP2, UPT, UR8, 0x3, !UP2 ;  /* 0x000000030800788c */ /* 0x000fd2000d745670 */
[----:B------:R-:W-:Y:S05]  /*3ab0*/  BRA.U UP2, `(.L_x_69) ;  /* 0x0000000d02b07547 */ /* 0x000fea000b800000 */
[----:B------:R-:W1:Y:S01]  /*3ac0*/  LDC R0, c[0x0][0xb30] ;  /* 0x0002cc00ff007b82 */ /* 0x000e620000000800 */
[----:B------:R-:W2:Y:S01]  /*3ad0*/  LDCU.64 UR8, c[0x0][0x888] ;  /* 0x00011100ff0877ac */ /* 0x000ea20008000a00 */
[----:B------:R-:W-:Y:S02]  /*3ae0*/  HFMA2 R27, -RZ, RZ, 0, 0 ;  /* 0x00000000ff1b7431 */ /* 0x000fe400000001ff */
[----:B------:R-:W-:Y:S01]  /*3af0*/  IMAD.MOV.U32 R29, RZ, RZ, 0x1 ;  /* 0x00000001ff1d7424 */ /* 0x000fe200078e00ff */
[----:B------:R-:W-:Y:S01]  /*3b00*/  MOV R25, 0x2000 ;  /* 0x0000200000197802 */ /* 0x000fe20000000f00 */
[----:B------:R-:W4:Y:S01]  /*3b10*/  LDCU.64 UR4, c[0x0][0x890] ;  /* 0x00011200ff0477ac */ /* 0x000f220008000a00 */
[----:B------:R-:W-:Y:S01]  /*3b20*/  IMAD.MOV.U32 R28, RZ, RZ, RZ ;  /* 0x000000ffff1c7224 */ /* 0x000fe200078e00ff */
[----:B------:R-:W3:Y:S01]  /*3b30*/  LDC R24, c[0x0][0x370] ;  /* 0x0000dc00ff187b82 */ /* 0x000ee20000000800 */
[----:B------:R-:W-:Y:S01]  /*3b40*/  UMOV UR7, 0x400 ;  /* 0x0000040000077882 */ /* 0x000fe20000000000 */
[----:B------:R-:W-:-:S02]  /*3b50*/  UPLOP3.LUT UP1, UPT, UPT, UPT, UPT, 0x40, 0x4 ;  /* 0x000000000004789c */ /* 0x000fc40003f2e870 */
[----:B------:R-:W-:Y:S01]  /*3b60*/  ULEA UR7, UR37, UR7, 0x18 ;  /* 0x0000000725077291 */ /* 0x000fe2000f8ec0ff */
[----:B------:R-:W-:-:S03]  /*3b70*/  UMOV UR13, URZ ;  /* 0x000000ff000d7c82 */ /* 0x000fc60008000000 */
[----:B------:R-:W3:Y:S01]  /*3b80*/  LDC R3, c[0x0][0xb0c] ;  /* 0x0002c300ff037b82 */ /* 0x000ee20000000800 */
[----:B--2---:R-:W-:Y:S02]  /*3b90*/  UISETP.NE.U32.AND UP3, UPT, UR8, URZ, UPT ;  /* 0x000000ff0800728c */ /* 0x004fe4000bf65070 */
[----:B----4-:R-:W-:-:S05]  /*3ba0*/  UISETP.NE.U32.AND UP4, UPT, UR4, URZ, UPT ;  /* 0x000000ff0400728c */ /* 0x010fca000bf85070 */
[----:B------:R-:W2:Y:S01]  /*3bb0*/  LDC R18, c[0x0][0xb20] ;  /* 0x0002c800ff127b82 */ /* 0x000ea20000000800 */
[----:B-1----:R-:W-:Y:S01]  /*3bc0*/  ISETP.NE.AND P1, PT, R0, 0x1, PT ;  /* 0x000000010000780c */ /* 0x002fe20003f25270 */
[----:B------:R-:W-:Y:S02]  /*3bd0*/  UISETP.NE.AND.EX UP3, UPT, UR9, URZ, UPT, UP3 ;  /* 0x000000ff0900728c */ /* 0x000fe4000bf65330 */
[----:B------:R-:W-:-:S04]  /*3be0*/  UISETP.NE.AND.EX UP4, UPT, UR5, URZ, UPT, UP4 ;  /* 0x000000ff0500728c */ /* 0x000fc8000bf85340 */
[----:B------:R-:W1:Y:S08]  /*3bf0*/  LDC.64 R30, c[0x0][0x348] ;  /* 0x0000d200ff1e7b82 */ /* 0x000e700000000a00 */
[----:B------:R-:W4:Y:S08]  /*3c00*/  LDC.64 R16, c[0x0][0xb10] ;  /* 0x0002c400ff107b82 */ /* 0x000f300000000a00 */
[----:B------:R-:W1:Y:S08]  /*3c10*/  LDC.64 R6, c[0x0][0xb18] ;  /* 0x0002c600ff067b82 */ /* 0x000e700000000a00 */
[----:B------:R-:W1:Y:S08]  /*3c20*/  LDC.64 R4, c[0x0][0xb28] ;  /* 0x0002ca00ff047b82 */ /* 0x000e700000000a00 */
[----:B--23--:R-:W1:Y:S02]  /*3c30*/  LDC R19, c[0x0][0x374] ;  /* 0x0000dd00ff137b82 */ /* 0x00ce640000000800 */
.L_x_78:
[C---:B------:R-:W-:Y:S02]  /*3c40*/  LEA R0, R28.reuse, UR7, 0x3 ;  /* 0x000000071c007c11 */ /* 0x040fe4000f8e18ff */
[----:B------:R-:W-:Y:S02]  /*3c50*/  SHF.L.U32 R2, R27, 0x1f, RZ ;  /* 0x0000001f1b027819 */ /* 0x000fe400000006ff */
[----:B------:R-:W-:Y:S02]  /*3c60*/  LEA R20, R28, UR7, 0x4 ;  /* 0x000000071c147c11 */ /* 0x000fe4000f8e20ff */
[----:B--2---:R-:W2:Y:S02]  /*3c70*/  SYNCS.PHASECHK.TRANS64.TRYWAIT P0, [R0+URZ+0xa0], R2 ;  /* 0x0000a002000075a7 */ /* 0x004ea400080011ff */
[----:B--2---:R-:W-:Y:S05]  /*3c80*/  @!P0 BRA `(.L_x_70) ;  /* 0x00000040001c8947 */ /* 0x004fea0003800000 */
.L_x_148:
[----:B------:R-:W-:Y:S01]  /*3c90*/  ISETP.GE.AND P0, PT, R40, 0x1, PT ;  /* 0x000000012800780c */ /* 0x000fe20003f06270 */
[----:B------:R-:W3:Y:S01]  /*3ca0*/  LDS.128 R20, [R20+0x130] ;  /* 0x0001300014147984 */ /* 0x000ee20000000c00 */
[----:B--2---:R-:W-:Y:S01]  /*3cb0*/  VIADD R0, R0, 0xb0 ;  /* 0x000000b000007836 */ /* 0x004fe20000000000 */
[----:B------:R-:W-:Y:S01]  /*3cc0*/  @!PT LDS RZ, [RZ] ;  /* 0x00000000fffff984 */ /* 0x000fe20000000800 */
[----:B------:R-:W-:Y:S01]  /*3cd0*/  @!PT LDS RZ, [RZ] ;  /* 0x00000000fffff984 */ /* 0x000fe20000000800 */
[----:B------:R-:W-:Y:S01]  /*3ce0*/  @!PT LDS RZ, [RZ] ;  /* 0x00000000fffff984 */ /* 0x000fe20000000800 */
[----:B------:R-:W-:Y:S01]  /*3cf0*/  @!PT LDS RZ, [RZ] ;  /* 0x00000000fffff984 */ /* 0x000fe20000000800 */
[----:B------:R2:W-:Y:S06]  /*3d00*/  MEMBAR.ALL.CTA ;  /* 0x0000000000007992 */ /* 0x0005ec0000008000 */
[----:B--2---:R-:W2:Y:S01]  /*3d10*/  FENCE.VIEW.ASYNC.S ;  /* 0x00000000000073c6 */ /* 0x004ea20000000000 */
[----:B------:R-:W-:Y:S04]  /*3d20*/  PRMT R0, RZ, 0x654, R0 ;  /* 0x00000654ff007816 */ /* 0x000fe80000000000 */
[----:B--2---:R2:W-:Y:S01]  /*3d30*/  SYNCS.ARRIVE.TRANS64.RED.A1T0 RZ, [R0+URZ], RZ ;  /* 0x000000ff00ff79a7 */ /* 0x0045e200081004ff */
[----:B---3--:R-:W-:Y:S11]  /*3d40*/  LOP3.LUT P3, RZ, R22, 0x1, RZ, 0xc0, !PT ;  /* 0x0000000116ff7812 */ /* 0x008ff6000786c0ff */
[----:B------:R-:W-:Y:S02]  /*3d50*/  @!UPT UIADD3 URZ, UPT, UPT, URZ, URZ, URZ ;  /* 0x000000fffffff290 */ /* 0x000fe4000fffe0ff */
[----:B------:R-:W-:Y:S02]  /*3d60*/  @P3 MOV R11, R20 ;  /* 0x00000014000b3202 */ /* 0x000fe40000000f00 */
[----:B------:R-:W-:Y:S01]  /*3d70*/  @P3 LOP3.LUT R10, R21, 0xffff, RZ, 0xc0, !PT ;  /* 0x0000ffff150a3812 */ /* 0x000fe200078ec0ff */
[----:B--2---:R-:W-:Y:S06]  /*3d80*/  @!P0 BRA `(.L_x_71) ;  /* 0x0000000000a48947 */ /* 0x004fec0003800000 */
[-C--:B-1----:R-:W-:Y:S01]  /*3d90*/  IMAD.HI.U32 R0, R19, R7.reuse, RZ ;  /* 0x0000000713007227 */ /* 0x082fe200078e00ff */
[----:B------:R-:W-:Y:S02]  /*3da0*/  ISETP.NE.AND P0, PT, R6, 0x1, PT ;  /* 0x000000010600780c */ /* 0x000fe40003f05270 */
[----:B------:R-:W-:Y:S01]  /*3db0*/  ISETP.NE.AND P2, PT, R40, 0x1, PT ;  /* 0x000000012800780c */ /* 0x000fe20003f45270 */
[----:B----4-:R-:W-:Y:S01]  /*3dc0*/  IMAD.HI.U32 R9, R24, R16, RZ ;  /* 0x0000001018097227 */ /* 0x010fe200078e00ff */
[----:B------:R-:W-:Y:S02]  /*3dd0*/  SHF.R.U32.HI R0, RZ, R18, R0 ;  /* 0x00000012ff007219 */ /* 0x000fe40000011600 */
[----:B------:R-:W-:Y:S01]  /*3de0*/  ISETP.NE.AND P4, PT, R3, 0x1, PT ;  /* 0x000000010300780c */ /* 0x000fe20003f85270 */
[----:B------:R-:W-:Y:S01]  /*3df0*/  IMAD.HI.U32 R13, R10, R7, RZ ;  /* 0x000000070a0d7227 */ /* 0x000fe200078e00ff */
[----:B------:R-:W-:Y:S02]  /*3e00*/  SHF.R.U32.HI R9, RZ, R17, R9 ;  /* 0x00000011ff097219 */ /* 0x000fe40000011609 */
[----:B------:R-:W-:Y:S01]  /*3e10*/  SEL R0, R19, R0, !P0 ;  /* 0x0000000013007207 */ /* 0x000fe20004000000 */
[----:B------:R-:W-:Y:S01]  /*3e20*/  IMAD.HI.U32 R12, R11, R16, RZ ;  /* 0x000000100b0c7227 */ /* 0x000fe200078e00ff */
[----:B------:R-:W-:Y:S03]  /*3e30*/  SEL R9, R24, R9, !P4 ;  /* 0x0000000918097207 */ /* 0x000fe60006000000 */
[-C--:B------:R-:W-:Y:S01]  /*3e40*/  IMAD.HI.U32 R8, R0, R4.reuse, RZ ;  /* 0x0000000400087227 */ /* 0x080fe200078e00ff */
[----:B------:R-:W-:Y:S03]  /*3e50*/  SHF.R.U32.HI R12, RZ, R17, R12 ;  /* 0x00000011ff0c7219 */ /* 0x000fe6000001160c */
[----:B------:R-:W-:Y:S01]  /*3e60*/  IMAD.HI.U32 R2, R9, R4, RZ ;  /* 0x0000000409027227 */ /* 0x000fe200078e00ff */
[-C--:B------:R-:W-:Y:S02]  /*3e70*/  @P2 SHF.R.U32.HI R0, RZ, R5.reuse, R8 ;  /* 0x00000005ff002219 */ /* 0x080fe40000011608 */
[----:B------:R-:W-:Y:S02]  /*3e80*/  SHF.R.U32.HI R8, RZ, R18, R13 ;  /* 0x00000012ff087219 */ /* 0x000fe4000001160d */
[----:B------:R-:W-:Y:S01]  /*3e90*/  @P2 SHF.R.U32.HI R9, RZ, R5, R2 ;  /* 0x00000005ff092219 */ /* 0x000fe20000011602 */
[----:B------:R-:W-:Y:S01]  /*3ea0*/  IMAD R0, R40, R0, RZ ;  /* 0x0000000028007224 */ /* 0x000fe200078e02ff */
[----:B------:R-:W-:Y:S02]  /*3eb0*/  SEL R8, R10, R8, !P0 ;  /* 0x000000080a087207 */ /* 0x000fe40004000000 */
[----:B------:R-:W-:Y:S01]  /*3ec0*/  SEL R2, R11, R12, !P4 ;  /* 0x0000000c0b027207 */ /* 0x000fe20006000000 */
[----:B------:R-:W-:Y:S01]  /*3ed0*/  IMAD R12, R40, R9, RZ ;  /* 0x00000009280c7224 */ /* 0x000fe200078e02ff */
[C---:B------:R-:W-:Y:S01]  /*3ee0*/  ISETP.GE.AND P0, PT, R8.reuse, R0, PT ;  /* 0x000000000800720c */ /* 0x040fe20003f06270 */
[----:B------:R-:W-:Y:S03]  /*3ef0*/  IMAD.HI.U32 R0, R8, R4, RZ ;  /* 0x0000000408007227 */ /* 0x000fe600078e00ff */
[----:B------:R-:W-:Y:S02]  /*3f00*/  ISETP.GE.OR P0, PT, R2, R12, P0 ;  /* 0x0000000c0200720c */ /* 0x000fe40000706670 */
[-C--:B------:R-:W-:Y:S04]  /*3f10*/  SHF.R.U32.HI R0, RZ, R5.reuse, R0 ;  /* 0x00000005ff007219 */ /* 0x080fe80000011600 */
[----:B------:R-:W-:Y:S05]  /*3f20*/  SEL R13, R8, R0, !P2 ;  /* 0x00000000080d7207 */ /* 0x000fea0005000000 */
[----:B------:R-:W-:Y:S02]  /*3f30*/  IMAD.MOV R12, RZ, RZ, -R13 ;  /* 0x000000ffff0c7224 */ /* 0x000fe400078e0a0d */
[----:B------:R-:W-:Y:S04]  /*3f40*/  @!P0 IMAD.HI.U32 R0, R2, R4, RZ ;  /* 0x0000000402008227 */ /* 0x000fe800078e00ff */
[----:B------:R-:W-:Y:S01]  /*3f50*/  IMAD R12, R40, R12, R8 ;  /* 0x0000000c280c7224 */ /* 0x000fe200078e0208 */
[----:B------:R-:W-:Y:S04]  /*3f60*/  @!P0 SHF.R.U32.HI R0, RZ, R5, R0 ;  /* 0x00000005ff008219 */ /* 0x000fe80000011600 */
[----:B------:R-:W-:Y:S04]  /*3f70*/  @!P0 SEL R0, R2, R0, !P2 ;  /* 0x0000000002008207 */ /* 0x000fe80005000000 */
[----:B------:R-:W-:Y:S01]  /*3f80*/  @!P0 IADD3 R13, PT, PT, R13, -R0, RZ ;  /* 0x800000000d0d8210 */ /* 0x000fe20007ffe0ff */
[----:B------:R-:W-:Y:S01]  /*3f90*/  @!P0 IMAD R0, R9, R12, R0 ;  /* 0x0000000c09008224 */ /* 0x000fe200078e0200 */
[----:B------:R-:W-:Y:S01]  /*3fa0*/  IADD3 R9, PT, PT, -R8, RZ, RZ ;  /* 0x000000ff08097210 */ /* 0x000fe20007ffe1ff */
[--C-:B------:R-:W-:Y:S02]  /*3fb0*/  IMAD.MOV R12, RZ, RZ, -R2.reuse ;  /* 0x000000ffff0c7224 */ /* 0x100fe400078e0a02 */
[----:B------:R-:W-:Y:S02]  /*3fc0*/  @!P0 IMAD R8, R13, R40, R2 ;  /* 0x000000280d088224 */ /* 0x000fe400078e0202 */
[----:B------:R-:W-:Y:S02]  /*3fd0*/  @!P0 IMAD.MOV.U32 R2, RZ, RZ, R0 ;  /* 0x000000ffff028224 */ /* 0x000fe400078e0000 */
[----:B------:R-:W-:Y:S02]  /*3fe0*/  IMAD R11, R3, R12, R11 ;  /* 0x0000000c030b7224 */ /* 0x000fe400078e020b */
[----:B------:R-:W-:Y:S02]  /*3ff0*/  IMAD R10, R6, R9, R10 ;  /* 0x00000009060a7224 */ /* 0x000fe400078e020a */
[----:B------:R-:W-:Y:S02]  /*4000*/  IMAD R11, R2, R3, R11 ;  /* 0x00000003020b7224 */ /* 0x000fe400078e020b */
[----:B------:R-:W-:Y:S02]  /*4010*/  IMAD R10, R8, R6, R10 ;  /* 0x00000006080a7224 */ /* 0x000fe400078e020a */
.L_x_71:
[----:B------:R-:W-:Y:S05]  /*4020*/  BRA.U UP1, `(.L_x_72) ;  /* 0x0000000101107547 */ /* 0x000fea000b800000 */
[----:B------:R-:W-:Y:S04]  /*4030*/  MOV R2, UR6 ;  /* 0x0000000600027c02 */ /* 0x000fe80008000f00 */
[----:B------:R-:W-:Y:S04]  /*4040*/  SHF.L.U32 R2, R2, 0x1f, RZ ;  /* 0x0000001f02027819 */ /* 0x000fe800000006ff */
[----:B------:R-:W2:Y:S02]  /*4050*/  SYNCS.PHASECHK.TRANS64.TRYWAIT P0, [UR7+0x98], R2 ;  /* 0x00009802ff0075a7 */ /* 0x000ea40008001107 */
[----:B--2---:R-:W-:Y:S05]  /*4060*/  @!P0 BRA `(.L_x_73) ;  /* 0x0000003c00388947 */ /* 0x004fea0003800000 */
.L_x_72:
[----:B------:R-:W-:Y:S02]  /*4070*/  R2UR UR11, R15 ;  /* 0x000000000f0b72ca */ /* 0x000fe400000e0000 */
[----:B------:R-:W-:Y:S02]  /*4080*/  R2UR UR10, R14 ;  /* 0x000000000e0a72ca */ /* 0x000fe400000e0000 */
[----:B------:R-:W-:Y:S04]  /*4090*/  ISETP.NE.U32.AND P2, PT, RZ, UR4, PT ;  /* 0x00000004ff007c0c */ /* 0x000fe8000bf45070 */
[----:B------:R-:W-:Y:S05]  /*40a0*/  ISETP.NE.AND.EX P2, PT, RZ, UR5, PT, P2 ;  /* 0x00000005ff007c0c */ /* 0x000fea000bf45320 */
[----:B------:R-:W-:Y:S02]  /*40b0*/  USHF.L.U32 UR11, UR11, 0x7, URZ ;  /* 0x000000070b0b7899 */ /* 0x000fe400080006ff */
[----:B------:R-:W-:Y:S01]  /*40c0*/  USHF.L.U32 UR10, UR10, 0x6, URZ ;  /* 0x000000060a0a7899 */ /* 0x000fe200080006ff */
[----:B------:R-:W-:Y:S11]  /*40d0*/  BRA.U !UP4, `(.L_x_74) ;  /* 0x000000010c347547 */ /* 0x000ff6000b800000 */
[----:B------:R-:W-:Y:S01]  /*40e0*/  UPLOP3.LUT UP0, UPT, UPT, UPT, UP3, 0x80, 0x8 ;  /* 0x000000000008789c */ /* 0x000fe20003f0f030 */
[----:B--2---:R-:W-:Y:S02]  /*40f0*/  HFMA2 R0, -RZ, RZ, 0, 5.9604644775390625e-08 ;  /* 0x00000001ff007431 */ /* 0x004fe400000001ff */
[----:B------:R-:W-:Y:S03]  /*4100*/  IMAD.MOV.U32 R88, RZ, RZ, 0x1 ;  /* 0x00000001ff587424 */ /* 0x000fe600078e00ff */
[----:B------:R-:W-:Y:S05]  /*4110*/  PLOP3.LUT P0, PT, PT, PT, UP0, 0x80, 0x8 ;  /* 0x000000000008781c */ /* 0x000fea0003f0f008 */
[----:B------:R-:W2:Y:S01]  /*4120*/  @UP0 LDCU.64 UR14, c[0x0][0x888] ;  /* 0x00011100ff0e07ac */ /* 0x000ea20008000a00 */
[----:B------:R-:W-:Y:S07]  /*4130*/  @UP0 UIMAD UR8, UR36, UR4, URZ ;  /* 0x00000004240802a4 */ /* 0x000fee000f8e02ff */
[----:B------:R-:W-:Y:S01]  /*4140*/  @!P0 PRMT R88, R0, 0x7610, R88 ;  /* 0x0000761000588816 */ /* 0x000fe20000000058 */
[----:B--2---:R-:W-:Y:S03]  /*4150*/  @UP0 UIMAD.WIDE UR14, UR8, 0x4, UR14 ;  /* 0x00000004080e08a5 */ /* 0x004fe6000f8e020e */
[----:B------:R-:W2:Y:S03]  /*4160*/  @!UP0 LDCU UR8, c[0x0][0x880] ;  /* 0x00011000ff0887ac */ /* 0x000ea60008000800 */
[----:B------:R-:W-:Y:S01]  /*4170*/  IMAD.U32 R8, RZ, RZ, UR14 ;  /* 0x0000000eff087e24 */ /* 0x000fe2000f8e00ff */
[----:B------:R-:W-:Y:S05]  /*4180*/  MOV R9, UR15 ;  /* 0x0000000f00097c02 */ /* 0x000fea0008000f00 */
[----:B-----5:R3:W5:Y:S02]  /*4190*/  @P0 LDG.E R49, desc[UR46][R8.64] ;  /* 0x0000002e08310981 */ /* 0x020764000c1e1900 */
[----:B--23--:R-:W-:Y:S07]  /*41a0*/  @!P0 IMAD.U32 R49, RZ, RZ, UR8 ;  /* 0x00000008ff318e24 */ /* 0x00cfee000f8e00ff */
.L_x_74:
[----:B-----5:R-:W-:Y:S01]  /*41b0*/  @!P2 FSETP.EQ.AND P0, PT, R49, RZ, PT ;  /* 0x000000ff3100a20b */ /* 0x020fe20003f02000 */
[----:B------:R-:W-:Y:S01]  /*41c0*/  @!UPT UIADD3 URZ, UPT, UPT, URZ, URZ, URZ ;  /* 0x000000fffffff290 */ /* 0x000fe2000fffe0ff */
[----:B------:R-:W-:Y:S11]  /*41d0*/  @!P2 BRA `(.L_x_75) ;  /* 0x000000000014a947 */ /* 0x000ff60003800000 */
[----:B------:R-:W-:Y:S02]  /*41e0*/  LOP3.LUT P2, RZ, R88, 0xff, RZ, 0xc0, !PT ;  /* 0x000000ff58ff7812 */ /* 0x000fe4000784c0ff */
[----:B------:R-:W-:Y:S04]  /*41f0*/  PLOP3.LUT P0, PT, PT, PT, UP0, 0x80, 0x8 ;  /* 0x000000000008781c */ /* 0x000fe80003f0f008 */
[----:B------:R-:W-:Y:S07]  /*4200*/  PLOP3.LUT P0, PT, P0, PT, PT, 0x8, 0x80 ;  /* 0x000000000080781c */ /* 0x000fee000070e170 */
[----:B------:R-:W-:Y:S11]  /*4210*/  @P2 FSETP.EQ.AND P0, PT, R49, RZ, PT ;  /* 0x000000ff3100220b */ /* 0x000ff60003f02000 */
[----:B------:R-:W-:Y:S02]  /*4220*/  @!UPT UIADD3 URZ, UPT, UPT, URZ, URZ, URZ ;  /* 0x000000fffffff290 */ /* 0x000fe4000fffe0ff */
.L_x_75:
[----:B------:R-:W-:Y:S01]  /*4230*/  ULEA UR15, UR13, UR7, 0x3 ;  /* 0x000000070d0f7291 */ /* 0x000fe2000f8e18ff */
[----:B------:R-:W-:Y:S02]  /*4240*/  SHF.L.U32 R9, R29, 0x1f, RZ ;  /* 0x0000001f1d097819 */ /* 0x000fe400000006ff */
[----:B------:R-:W-:Y:S04]  /*4250*/  ELECT P4, URZ, PT ;  /* 0x0000000000ff782f */ /* 0x000fe80003880000 */
[----:B------:R-:W-:Y:S02]  /*4260*/  PLOP3.LUT P4, PT, P0, P4, PT, 0xf2, 0x2f ;  /* 0x00000000002f781c */ /* 0x000fe40000789e72 */
[----:B------:R-:W3:Y:S11]  /*4270*/  SYNCS.PHASECHK.TRANS64.TRYWAIT P2, [UR15+0x78], R9 ;  /* 0x00007809ff0075a7 */ /* 0x000ef6000804110f */
[----:B-1----:R-:W-:Y:S05]  /*4280*/  @!P4 IADD3 R8, P0, PT, R30, 0x580, RZ ;  /* 0x000005801e08c810 */ /* 0x002fea0007f1e0ff */
[----:B--2---:R-:W-:Y:S01]  /*4290*/  @!P4 IMAD.X R2, RZ, RZ, R31, P0 ;  /* 0x000000ffff02c224 */ /* 0x004fe200000e061f */
[----:B---3--:R-:W-:Y:S07]  /*42a0*/  @!P2 BRA `(.L_x_76) ;  /* 0x0000003800c0a947 */ /* 0x008fee0003800000 */
.L_x_151:
[----:B------:R-:W2:Y:S01]  /*42b0*/  LDC.64 R12, c[0x0][0xb18] ;  /* 0x0002c600ff0c7b82 */ /* 0x000ea20000000a00 */
[----:B------:R-:W-:Y:S01]  /*42c0*/  @!P4 R2UR UR8, R2 ;  /* 0x000000000208c2ca */ /* 0x000fe200000e0000 */
[----:B------:R-:W-:Y:S01]  /*42d0*/  VOTEU.ALL UP2, P4 ;  /* 0x0000000000ff7886 */ /* 0x000fe20002040000 */
[----:B------:R-:W-:Y:S01]  /*42e0*/  @!P4 R2UR UR9, R8 ;  /* 0x000000000809c2ca */ /* 0x000fe200000e0000 */
[----:B------:R-:W-:Y:S01]  /*42f0*/  VOTEU.ALL UP1, P4 ;  /* 0x0000000000ff7886 */ /* 0x000fe20002020000 */
[----:B-1----:R-:W-:Y:S03]  /*4300*/  @!P4 IMAD.MOV.U32 R0, RZ, RZ, 0x2000 ;  /* 0x00002000ff00c424 */ /* 0x002fe600078e00ff */
[----:B------:R-:W1:Y:S01]  /*4310*/  @!P1 LDC R2, c[0x0][0xb0c] ;  /* 0x0002c300ff029b82 */ /* 0x000e620000000800 */
[----:B------:R-:W-:Y:S01]  /*4320*/  UMOV UR20, 0x0 ;  /* 0x0000000000147882 */ /* 0x000fe20000000000 */
[----:B------:R-:W-:Y:S01]  /*4330*/  UMOV UR21, 0x10000000 ;  /* 0x1000000000157882 */ /* 0x000fe20000000000 */
[----:B------:R-:W-:Y:S01]  /*4340*/  UMOV UR12, UR36 ;  /* 0x00000024000c7c82 */ /* 0x000fe20008000000 */
[----:B------:R-:W-:Y:S01]  /*4350*/  UIADD3 UR14, UPT, UPT, UR13, 0x1, URZ ;  /* 0x000000010d0e7890 */ /* 0x000fe2000fffe0ff */
[----:B------:R-:W-:Y:S01]  /*4360*/  @P3 SHF.R.U32.HI R26, RZ, 0x10, R21 ;  /* 0x00000010ff1a3819 */ /* 0x000fe20000011615 */
[----:B------:R-:W-:Y:S02]  /*4370*/  VIADD R28, R28, 0x1 ;  /* 0x000000011c1c7836 */ /* 0x000fe40000000000 */
[----:B------:R-:W-:Y:S01]  /*4380*/  IMAD.U32 R9, RZ, RZ, UR8 ;  /* 0x00000008ff097e24 */ /* 0x000fe2000f8e00ff */
[----:B------:R-:W-:Y:S01]  /*4390*/  @!UP2 ULEA UR8, UR13, UR7, 0xd ;  /* 0x000000070d08a291 */ /* 0x000fe2000f8e68ff */
[----:B------:R-:W-:Y:S01]  /*43a0*/  IMAD.U32 R8, RZ, RZ, UR9 ;  /* 0x00000009ff087e24 */ /* 0x000fe2000f8e00ff */
[----:B------:R-:W-:Y:S02]  /*43b0*/  UIADD3 UR9, UPT, UPT, UR15, 0x60, URZ ;  /* 0x000000600f097890 */ /* 0x000fe4000fffe0ff */
[----:B------:R-:W-:Y:S01]  /*43c0*/  @!P4 R2UR UR19, R9 ;  /* 0x000000000913c2ca */ /* 0x000fe200000e0000 */
[----:B------:R-:W-:Y:S01]  /*43d0*/  @!UP2 UIADD3 UR8, UPT, UPT, UR8, 0x200, URZ ;  /* 0x000002000808a890 */ /* 0x000fe2000fffe0ff */
[----:B------:R-:W-:Y:S01]  /*43e0*/  @!P4 R2UR UR18, R8 ;  /* 0x000000000812c2ca */ /* 0x000fe200000e0000 */
[----:B------:R-:W-:Y:S01]  /*43f0*/  UISETP.NE.AND UP5, UPT, UR14, 0x3, UPT ;  /* 0x000000030e00788c */ /* 0x000fe2000bfa5270 */
[----:B------:R-:W3:Y:S01]  /*4400*/  LDC.64 R8, c[0x0][0xb10] ;  /* 0x0002c400ff087b82 */ /* 0x000ee20000000a00 */
[----:B------:R-:W-:Y:S02]  /*4410*/  UPRMT UR16, UR37, 0x654, UR9 ;  /* 0x0000065425107896 */ /* 0x000fe40008000009 */
[----:B------:R-:W-:Y:S02]  /*4420*/  USEL UR17, URZ, 0x1, UP5 ;  /* 0x00000001ff117887 */ /* 0x000fe4000a800000 */
[----:B------:R-:W-:Y:S04]  /*4430*/  USEL UR14, UR14, URZ, UP5 ;  /* 0x000000ff0e0e7287 */ /* 0x000fe8000a800000 */
[----:B------:R-:W-:Y:S01]  /*4440*/  ULEA UR13, UR14, UR7, 0x3 ;  /* 0x000000070e0d7291 */ /* 0x000fe2000f8e18ff */
[----:B------:R-:W-:Y:S01]  /*4450*/  LOP3.LUT R29, R29, UR17, RZ, 0x3c, !PT ;  /* 0x000000111d1d7c12 */ /* 0x000fe2000f8e3cff */
[----:B------:R1:W-:Y:S01]  /*4460*/  @!UP1 UTMALDG.3D [UR8], [UR18], desc[UR20] ;  /* 0x00001408120095b4 */ /* 0x0003e20008011000 */
[----:B------:R5:W-:Y:S02]  /*4470*/  @!P4 SYNCS.ARRIVE.TRANS64.RED.A0TR RZ, [UR15+0x60], R0 ;  /* 0x00006000ffffc9a7 */ /* 0x000be4000830040f */
[----:B------:R-:W-:Y:S01]  /*4480*/  SHF.L.U32 R14, R29, 0x1f, RZ ;  /* 0x0000001f1d0e7819 */ /* 0x000fe200000006ff */
[C---:B---3--:R-:W-:Y:S01]  /*4490*/  @!P1 IMAD.HI.U32 R8, R11.reuse, R8, RZ ;  /* 0x000000080b089227 */ /* 0x048fe200078e00ff */
[----:B--2---:R-:W-:Y:S02]  /*44a0*/  @!P1 ISETP.NE.AND P0, PT, R12, 0x1, PT ;  /* 0x000000010c00980c */ /* 0x004fe40003f05270 */
[----:B-1----:R-:W-:Y:S01]  /*44b0*/  @!P1 ISETP.NE.AND P2, PT, R2, 0x1, PT ;  /* 0x000000010200980c */ /* 0x002fe20003f45270 */
[----:B------:R-:W-:Y:S01]  /*44c0*/  SYNCS.ARRIVE.TRANS64.RED.A1T0 RZ, [UR16], RZ ;  /* 0x000000ffffff79a7 */ /* 0x000fe20008100410 */
[C---:B------:R-:W-:Y:S01]  /*44d0*/  @!P1 IMAD.HI.U32 R13, R10.reuse, R13, RZ ;  /* 0x0000000d0a0d9227 */ /* 0x040fe200078e00ff */
[----:B------:R-:W-:Y:S04]  /*44e0*/  @!P1 SHF.R.U32.HI R8, RZ, R9, R8 ;  /* 0x00000009ff089219 */ /* 0x000fe80000011608 */
[----:B------:R-:W-:Y:S01]  /*44f0*/  @!P1 SEL R8, R11, R8, !P2 ;  /* 0x000000080b089207 */ /* 0x000fe20005000000 */
[----:B------:R-:W1:Y:S01]  /*4500*/  SYNCS.PHASECHK.TRANS64.TRYWAIT P5, [UR13+0x78], R14 ;  /* 0x0000780eff0075a7 */ /* 0x000e6200080a110d */
[----:B-----5:R-:W2:Y:S02]  /*4510*/  @!P1 LDC R0, c[0x0][0xb20] ;  /* 0x0002c800ff009b82 */ /* 0x020ea40000000800 */
[----:B--2---:R-:W-:Y:S04]  /*4520*/  @!P1 SHF.R.U32.HI R0, RZ, R0, R13 ;  /* 0x00000000ff009219 */ /* 0x004fe8000001160d */
[----:B------:R-:W-:Y:S05]  /*4530*/  @!P1 SEL R9, R10, R0, !P0 ;  /* 0x000000000a099207 */ /* 0x000fea0004000000 */
[----:B------:R-:W-:Y:S02]  /*4540*/  @!P1 IMAD.IADD R0, R9, 0x1, -R8 ;  /* 0x0000000109009824 */ /* 0x000fe400078e0a08 */
[----:B------:R-:W-:Y:S02]  /*4550*/  @!P1 IMAD.IADD R8, R8, 0x1, -R9 ;  /* 0x0000000108089824 */ /* 0x000fe400078e0a09 */
[----:B------:R-:W-:Y:S02]  /*4560*/  @!P1 IMAD R11, R0, R2, R11 ;  /* 0x00000002000b9224 */ /* 0x000fe400078e020b */
[----:B------:R-:W-:Y:S01]  /*4570*/  @!P1 IMAD R10, R8, R12, R10 ;  /* 0x0000000c080a9224 */ /* 0x000fe200078e020a */
[----:B-1----:R-:W-:Y:S06]  /*4580*/  @!P5 BRA `(.L_x_77) ;  /* 0x000000380020d947 */ /* 0x002fec0003800000 */
.L_x_153:
[----:B------:R-:W-:Y:S01]  /*4590*/  @!P4 IADD3 R2, P0, PT, R30, 0x580, RZ ;  /* 0x000005801e02c810 */ /* 0x000fe20007f1e0ff */
[----:B------:R-:W-:Y:S01]  /*45a0*/  UMOV UR18, 0x0 ;  /* 0x0000000000127882 */ /* 0x000fe20000000000 */
[----:B------:R-:W-:Y:S01]  /*45b0*/  UMOV UR19, 0x10000000 ;  /* 0x1000000000137882 */ /* 0x000fe20000000000 */
[----:B------:R-:W-:Y:S01]  /*45c0*/  VOTEU.ALL UP1, P4 ;  /* 0x0000000000ff7886 */ /* 0x000fe20002020000 */
[----:B------:R-:W-:Y:S01]  /*45d0*/  @!P4 R2UR UR9, R2 ;  /* 0x000000000209c2ca */ /* 0x000fe200000e0000 */
[----:B-1----:R-:W-:Y:S01]  /*45e0*/  @!P4 IMAD.X R0, RZ, RZ, R31, P0 ;  /* 0x000000ffff00c224 */ /* 0x002fe200000e061f */
[----:B------:R-:W-:Y:S01]  /*45f0*/  UMOV UR12, UR36 ;  /* 0x00000024000c7c82 */ /* 0x000fe20008000000 */
[----:B------:R-:W-:Y:S01]  /*4600*/  @P3 R2UR UR36, R26 ;  /* 0x000000001a2432ca */ /* 0x000fe200000e0000 */
[----:B------:R-:W-:Y:S01]  /*4610*/  @!UP1 ULEA UR15, UR14, UR7, 0xd ;  /* 0x000000070e0f9291 */ /* 0x000fe2000f8e68ff */
[----:B------:R-:W-:Y:S01]  /*4620*/  ISETP.NE.AND P0, PT, R28, 0x2, PT ;  /* 0x000000021c00780c */ /* 0x000fe20003f05270 */
[----:B------:R-:W-:Y:S01]  /*4630*/  @!UP1 UIADD3 UR10, UPT, UPT, UR10, 0x20, URZ ;  /* 0x000000200a0a9890 */ /* 0x000fe2000fffe0ff */
[----:B------:R-:W-:Y:S01]  /*4640*/  @!P4 R2UR UR8, R0 ;  /* 0x000000000008c2ca */ /* 0x000fe200000e0000 */
[----:B------:R-:W-:Y:S01]  /*4650*/  IMAD.IADD R14, R10, 0x1, R86 ;  /* 0x000000010a0e7824 */ /* 0x000fe200078e0256 */
[----:B------:R-:W-:Y:S01]  /*4660*/  SEL R0, RZ, 0x1, P0 ;  /* 0x00000001ff007807 */ /* 0x000fe20000000000 */
[----:B------:R-:W-:Y:S01]  /*4670*/  IMAD.IADD R15, R11, 0x1, R87 ;  /* 0x000000010b0f7824 */ /* 0x000fe200078e0257 */
[----:B------:R-:W-:Y:S02]  /*4680*/  SEL R28, R28, RZ, P0 ;  /* 0x000000ff1c1c7207 */ /* 0x000fe40000000000 */
[----:B------:R-:W-:Y:S01]  /*4690*/  IMAD.U32 R8, RZ, RZ, UR9 ;  /* 0x00000009ff087e24 */ /* 0x000fe2000f8e00ff */
[----:B------:R-:W-:Y:S01]  /*46a0*/  UIADD3 UR9, UPT, UPT, UR13, 0x60, URZ ;  /* 0x000000600d097890 */ /* 0x000fe2000fffe0ff */
[----:B------:R-:W-:Y:S03]  /*46b0*/  LOP3.LUT R27, R27, R0, RZ, 0x3c, !PT ;  /* 0x000000001b1b7212 */ /* 0x000fe600078e3cff */
[----:B------:R-:W-:Y:S02]  /*46c0*/  @!P4 R2UR UR16, R8 ;  /* 0x000000000810c2ca */ /* 0x000fe400000e0000 */
[----:B------:R-:W-:Y:S01]  /*46d0*/  IMAD.U32 R9, RZ, RZ, UR8 ;  /* 0x00000008ff097e24 */ /* 0x000fe2000f8e00ff */
[----:B------:R-:W-:Y:S01]  /*46e0*/  @!UP1 UIADD3 UR8, UPT, UPT, UR15, 0x200, URZ ;  /* 0x000002000f089890 */ /* 0x000fe2000fffe0ff */
[----:B------:R-:W-:Y:S01]  /*46f0*/  VOTEU.ALL UP1, P4 ;  /* 0x0000000000ff7886 */ /* 0x000fe20002020000 */
[----:B------:R-:W-:Y:S02]  /*4700*/  UPRMT UR15, UR37, 0x654, UR9 ;  /* 0x00000654250f7896 */ /* 0x000fe40008000009 */
[----:B------:R-:W-:Y:S11]  /*4710*/  @!P4 R2UR UR17, R9 ;  /* 0x000000000911c2ca */ /* 0x000ff600000e0000 */
[----:B------:R-:W-:Y:S02]  /*4720*/  @!UPT UIADD3 URZ, UPT, UPT, URZ, URZ, URZ ;  /* 0x000000fffffff290 */ /* 0x000fe4000fffe0ff */
[----:B------:R2:W-:Y:S01]  /*4730*/  @!UP1 UTMALDG.3D [UR8], [UR16], desc[UR18] ;  /* 0x00001208100095b4 */ /* 0x0005e20008011000 */
[----:B------:R2:W-:Y:S01]  /*4740*/  @!P4 SYNCS.ARRIVE.TRANS64.RED.A0TR RZ, [UR13+0x60], R25 ;  /* 0x00006019ffffc9a7 */ /* 0x0005e2000830040d */
[----:B------:R-:W-:Y:S04]  /*4750*/  UIADD3 UR13, UPT, UPT, UR14, 0x1, URZ ;  /* 0x000000010e0d7890 */ /* 0x000fe8000fffe0ff */
[----:B------:R-:W-:Y:S04]  /*4760*/  UISETP.NE.AND UP1, UPT, UR13, 0x3, UPT ;  /* 0x000000030d00788c */ /* 0x000fe8000bf25270 */
[----:B------:R-:W-:Y:S02]  /*4770*/  USEL UR14, URZ, 0x1, UP1 ;  /* 0x00000001ff0e7887 */ /* 0x000fe40008800000 */
[----:B------:R-:W-:Y:S02]  /*4780*/  USEL UR13, UR13, URZ, UP1 ;  /* 0x000000ff0d0d7287 */ /* 0x000fe40008800000 */
[----:B------:R-:W-:Y:S02]  /*4790*/  UPLOP3.LUT UP1, UPT, UPT, UPT, UPT, 0x80, 0x8 ;  /* 0x000000000008789c */ /* 0x000fe40003f2f070 */
[----:B------:R-:W-:Y:S01]  /*47a0*/  LOP3.LUT R29, R29, UR14, RZ, 0x3c, !PT ;  /* 0x0000000e1d1d7c12 */ /* 0x000fe2000f8e3cff */
[----:B------:R-:W-:Y:S01]  /*47b0*/  SYNCS.ARRIVE.TRANS64.RED.A1T0 RZ, [UR15], RZ ;  /* 0x000000ffffff79a7 */ /* 0x000fe2000810040f */
[----:B------:R-:W-:Y:S07]  /*47c0*/  @P3 BRA `(.L_x_78) ;  /* 0xfffffff4001c3947 */ /* 0x000fee000383ffff */
[----:B------:R-:W-:Y:S01]  /*47d0*/  UIADD3 UR7, UPT, UPT, UR7, 0x78, URZ ;  /* 0x0000007807077890 */ /* 0x000fe2000fffe0ff */
[----:B------:R-:W-:-:S03]  /*47e0*/  SHF.L.U32 R2, R29, 0x1f, RZ ;  /* 0x0000001f1d027819 */ /* 0x000fc600000006ff */
[----:B------:R-:W-:-:S09]  /*47f0*/  ULEA UR4, UR13, UR7, 0x3 ;  /* 0x000000070d047291 */ /* 0x000fd2000f8e18ff */
[----:B------:R-:W1:Y:S02]  /*4800*/  SYNCS.PHASECHK.TRANS64.TRYWAIT P0, [UR4], R2 ;  /* 0x00000002ff0075a7 */ /* 0x000e640008001104 */
[----:B-1----:R-:W-:Y:S05]  /*4810*/  @!P0 BRA `(.L_x_79) ;  /* 0x0000003400948947 */ /* 0x002fea0003800000 */
.L_x_155:
        /* <DEDUP_REMOVED lines=9> */
.L_x_157:
[----:B------:R-:W-:-:S04]  /*48b0*/  UIADD3 UR5, UPT, UPT, UR5, 0x1, URZ ;  /* 0x0000000105057890 */ /* 0x000fc8000fffe0ff */
[----:B------:R-:W-:-:S04]  /*48c0*/  UISETP.NE.AND UP0, UPT, UR5, 0x3, UPT ;  /* 0x000000030500788c */ /* 0x000fc8000bf05270 */
[----:B------:R-:W-:Y:S02]  /*48d0*/  USEL UR4, URZ, 0x1, UP0 ;  /* 0x00000001ff047887 */ /* 0x000fe40008000000 */
[----:B------:R-:W-:-:S04]  /*48e0*/  USEL UR5, UR5, URZ, UP0 ;  /* 0x000000ff05057287 */ /* 0x000fc80008000000 */
[----:B------:R-:W-:Y:S01]  /*48f0*/  ULEA UR5, UR5, UR7, 0x3 ;  /* 0x0000000705057291 */ /* 0x000fe2000f8e18ff */
[----:B-1----:R-:W-:-:S04]  /*4900*/  LOP3.LUT R2, R29, UR4, RZ, 0x3c, !PT ;  /* 0x000000041d027c12 */ /* 0x002fc8000f8e3cff */
[----:B------:R-:W-:Y:S01]  /*4910*/  SHF.L.U32 R2, R2, 0x1f, RZ ;  /* 0x0000001f02027819 */ /* 0x000fe200000006ff */
[----:B------:R-:W-:-:S07]  /*4920*/  IMAD.U32 R0, RZ, RZ, UR5 ;  /* 0x00000005ff007e24 */ /* 0x000fce000f8e00ff */
.L_x_81:
[----:B-1----:R1:W3:Y:S02]  /*4930*/  SYNCS.PHASECHK.TRANS64.TRYWAIT P0, [R0+URZ], R2 ;  /* 0x00000002000075a7 */ /* 0x0022e400080011ff */
[----:B---3--:R-:W-:Y:S05]  /*4940*/  @!P0 NANOSLEEP.SYNCS 0x989680 ;  /* 0x009896800000895d */ /* 0x008fea0003900000 */
[----:B------:R-:W3:Y:S02]  /*4950*/  @!P0 SYNCS.PHASECHK.TRANS64 P0, [R0+URZ], R2 ;  /* 0x00000002000085a7 */ /* 0x000ee400080010ff */
[----:B--23--:R-:W-:Y:S05]  /*4960*/  @P0 EXIT ;  /* 0x000000000000094d */ /* 0x00cfea0003800000 */
[----:B------:R-:W-:Y:S05]  /*4970*/  BRA `(.L_x_81) ;  /* 0xfffffffc00ec7947 */ /* 0x000fea000383ffff */
.L_x_69:
[----:B------:R-:W-:-:S06]  /*4980*/  UISETP.GE.AND UP1, UPT, UR8, 0x4, UPT ;  /* 0x000000040800788c */ /* 0x000fcc000bf26270 */
[----:B------:R-:W-:-:S13]  /*4990*/  PLOP3.LUT P0, PT, PT, PT, UP1, 0x80, 0x8 ;  /* 0x000000000008781c */ /* 0x000fda0003f0f018 */
[----:B------:R-:W-:Y:S05]  /*49a0*/  @!P0 EXIT ;  /* 0x000000000000894d */ /* 0x000fea0003800000 */
[----:B------:R-:W-:Y:S01]  /*49b0*/  BAR.SYNC.DEFER_BLOCKING 0x6, 0xa0 ;  /* 0x0182800000007b1d */ /* 0x000fe20000010000 */
[C---:B------:R-:W-:Y:S01]  /*49c0*/  IMAD.SHL.U32 R2, R93.reuse, 0x20, RZ ;  /* 0x000000205d027824 */ /* 0x040fe200078e00ff */
[C---:B------:R-:W-:Y:S01]  /*49d0*/  LOP3.LUT R94, R93.reuse, 0x2, RZ, 0xc0, !PT ;  /* 0x000000025d5e7812 */ /* 0x040fe200078ec0ff */
[C---:B------:R-:W-:Y:S01]  /*49e0*/  IMAD.SHL.U32 R99, R93.reuse, 0x4, RZ ;  /* 0x000000045d637824 */ /* 0x040fe200078e00ff */
[C---:B------:R-:W-:Y:S01]  /*49f0*/  LOP3.LUT R100, R93.reuse, 0x60, RZ, 0xc0, !PT ;  /* 0x000000605d647812 */ /* 0x040fe200078ec0ff */
[C---:B------:R-:W-:Y:S01]  /*4a00*/  IMAD.U32 R46, R93.reuse, 0x10000, RZ ;  /* 0x000100005d2e7824 */ /* 0x040fe200078e00ff */
[----:B------:R-:W-:Y:S02]  /*4a10*/  UMOV UR48, 0x400 ;  /* 0x0000040000307882 */ /* 0x000fe40000000000 */
[----:B------:R-:W1:Y:S01]  /*4a20*/  LDC R91, c[0x0][0x370] ;  /* 0x0000dc00ff5b7b82 */ /* 0x000e620000000800 */
[----:B------:R-:W-:Y:S01]  /*4a30*/  ULEA UR48, UR37, UR48, 0x18 ;  /* 0x0000003025307291 */ /* 0x000fe2000f8ec0ff */
[----:B------:R-:W-:Y:S01]  /*4a40*/  LOP3.LUT R3, R2, 0xc0, RZ, 0xc0, !PT ;  /* 0x000000c002037812 */ /* 0x000fe200078ec0ff */
[----:B------:R-:W-:Y:S01]  /*4a50*/  IMAD.MOV.U32 R45, RZ, RZ, RZ ;  /* 0x000000ffff2d7224 */ /* 0x000fe200078e00ff */
[----:B------:R-:W-:Y:S01]  /*4a60*/  LOP3.LUT R93, R93, 0x4, RZ, 0xc0, !PT ;  /* 0x000000045d5d7812 */ /* 0x000fe200078ec0ff */
[----:B------:R-:W-:Y:S01]  /*4a70*/  UIADD3 UR52, UPT, UPT, UR48, 0x200, URZ ;  /* 0x0000020030347890 */ /* 0x000fe2000fffe0ff */
[----:B------:R-:W-:-:S02]  /*4a80*/  LOP3.LUT R99, R3, 0x18, R99, 0xf8, !PT ;  /* 0x0000001803637812 */ /* 0x000fc400078ef863 */
[----:B------:R-:W-:Y:S01]  /*4a90*/  CS2R R96, SRZ ;  /* 0x0000000000607805 */ /* 0x000fe2000001ff00 */
[----:B------:R-:W2:Y:S01]  /*4aa0*/  LDC R42, c[0x0][0xb0c] ;  /* 0x0002c300ff2a7b82 */ /* 0x000ea20000000800 */
[----:B------:R-:W-:Y:S01]  /*4ab0*/  LOP3.LUT R46, R46, 0x600000, RZ, 0xc0, !PT ;  /* 0x006000002e2e7812 */ /* 0x000fe200078ec0ff */
[----:B------:R-:W-:Y:S01]  /*4ac0*/  IMAD.MOV.U32 R103, RZ, RZ, RZ ;  /* 0x000000ffff677224 */ /* 0x000fe200078e00ff */
[----:B------:R-:W-:Y:S01]  /*4ad0*/  IADD3 R98, PT, PT, -R93, 0x2, RZ ;  /* 0x000000025d627810 */ /* 0x000fe20007ffe1ff */
[----:B------:R-:W-:Y:S01]  /*4ae0*/  IMAD.MOV R94, RZ, RZ, -R94 ;  /* 0x000000ffff5e7224 */ /* 0x000fe200078e0a5e */
[----:B------:R-:W-:Y:S01]  /*4af0*/  LOP3.LUT R99, R99, 0xf20, R2, 0xf8, !PT ;  /* 0x00000f2063637812 */ /* 0x000fe200078ef802 */
[----:B------:R-:W-:Y:S01]  /*4b00*/  IMAD.MOV R93, RZ, RZ, -R93 ;  /* 0x000000ffff5d7224 */ /* 0x000fe200078e0a5d */
[----:B------:R-:W4:Y:S01]  /*4b10*/  LDCU.64 UR54, c[0x0][0x348] ;  /* 0x00006900ff3677ac */ /* 0x000f220008000a00 */
[----:B------:R-:W1:Y:S01]  /*4b20*/  LDC R89, c[0x0][0xb20] ;  /* 0x0002c800ff597b82 */ /* 0x000e620000000800 */
[----:B------:R-:W3:Y:S01]  /*4b30*/  LDS R0, [UR48+0x150] ;  /* 0x00015030ff007984 */ /* 0x000ee20008000800 */
[----:B------:R-:W-:Y:S01]  /*4b40*/  IMAD.SHL.U32 R98, R98, 0x10, RZ ;  /* 0x0000001062627824 */ /* 0x000fe200078e00ff */
[----:B------:R-:W-:Y:S01]  /*4b50*/  LEA R99, R99, UR52, 0x1 ;  /* 0x0000003463637c11 */ /* 0x000fe2000f8e08ff */
[----:B------:R-:W-:Y:S01]  /*4b60*/  UMOV UR51, 0x1 ;  /* 0x0000000100337882 */ /* 0x000fe20000000000 */
[----:B------:R-:W-:Y:S01]  /*4b70*/  UMOV UR56, URZ ;  /* 0x000000ff00387c82 */ /* 0x000fe20008000000 */
[----:B------:R-:W1:Y:S02]  /*4b80*/  LDCU.64 UR38, c[0x0][0x888] ;  /* 0x00011100ff2677ac */ /* 0x000e640008000a00 */
[----:B------:R-:W1:Y:S01]  /*4b90*/  LDC R41, c[0x0][0xb30] ;  /* 0x0002cc00ff297b82 */ /* 0x000e620000000800 */
[----:B------:R-:W1:Y:S01]  /*4ba0*/  LDCU.64 UR44, c[0x0][0x890] ;  /* 0x00011200ff2c77ac */ /* 0x000e620008000a00 */
[----:B------:R-:W-:Y:S01]  /*4bb0*/  UMOV UR50, URZ ;  /* 0x000000ff00327c82 */ /* 0x000fe20008000000 */
[----:B------:R-:W-:-:S05]  /*4bc0*/  UMOV UR49, URZ ;  /* 0x000000ff00317c82 */ /* 0x000fca0008000000 */
[----:B------:R-:W1:Y:S08]  /*4bd0*/  LDC.64 R84, c[0x0][0xb10] ;  /* 0x0002c400ff547b82 */ /* 0x000e700000000a00 */
[----:B------:R-:W1:Y:S08]  /*4be0*/  LDC.64 R38, c[0x0][0xb18] ;  /* 0x0002c600ff267b82 */ /* 0x000e700000000a00 */
[----:B------:R-:W1:Y:S08]  /*4bf0*/  LDC.64 R36, c[0x0][0xb28] ;  /* 0x0002ca00ff247b82 */ /* 0x000e700000000a00 */
[----:B------:R-:W1:Y:S01]  /*4c00*/  LDC.64 R82, c[0x0][0x8b0] ;  /* 0x00022c00ff527b82 */ /* 0x000e620000000a00 */
[----:B---3--:R-:W-:-:S07]  /*4c10*/  IMAD.IADD R46, R0, 0x1, R46 ;  /* 0x00000001002e7824 */ /* 0x008fce00078e022e */
[----:B------:R-:W3:Y:S08]  /*4c20*/  LDC.64 R80, c[0x0][0x8a8] ;  /* 0x00022a00ff507b82 */ /* 0x000ef00000000a00 */
[----:B--2-4-:R-:W1:Y:S02]  /*4c30*/  LDC R90, c[0x0][0x374] ;  /* 0x0000dd00ff5a7b82 */ /* 0x014e640000000800 */
.L_x_112:
[C---:B------:R-:W-:Y:S02]  /*4c40*/  LEA R0, R103.reuse, UR48, 0x3 ;  /* 0x0000003067007c11 */ /* 0x040fe4000f8e18ff */
[----:B------:R-:W-:Y:S02]  /*4c50*/  SHF.L.U32 R2, R96, 0x1f, RZ ;  /* 0x0000001f60027819 */ /* 0x000fe400000006ff */
[----:B------:R-:W-:Y:S02]  /*4c60*/  LEA R16, R103, UR48, 0x4 ;  /* 0x0000003067107c11 */ /* 0x000fe4000f8e20ff */
[----:B------:R-:W2:Y:S02]  /*4c70*/  SYNCS.PHASECHK.TRANS64.TRYWAIT P0, [R0+URZ+0xa0], R2 ;  /* 0x0000a002000075a7 */ /* 0x000ea400080011ff */
[----:B--2---:R-:W-:Y:S05]  /*4c80*/  @!P0 BRA `(.L_x_82) ;  /* 0x0000003000a88947 */ /* 0x004fea0003800000 */
.L_x_158:
[----:B------:R-:W4:Y:S01]  /*4c90*/  LDC.64 R10, c[0x0][0xb10] ;  /* 0x0002c400ff0a7b82 */ /* 0x000f220000000a00 */
[----:B------:R-:W3:Y:S01]  /*4ca0*/  LDS.128 R16, [R16+0x130] ;  /* 0x0001300010107984 */ /* 0x000ee20000000c00 */
[----:B-1----:R-:W-:Y:S01]  /*4cb0*/  ISETP.NE.AND P1, PT, R41, 0x1, PT ;  /* 0x000000012900780c */ /* 0x002fe20003f25270 */
[----:B--2---:R-:W-:Y:S01]  /*4cc0*/  VIADD R0, R0, 0xb0 ;  /* 0x000000b000007836 */ /* 0x004fe20000000000 */
[----:B------:R-:W-:Y:S04]  /*4cd0*/  ISETP.GE.AND P0, PT, R40, 0x1, PT ;  /* 0x000000012800780c */ /* 0x000fe80003f06270 */
[----:B------:R-:W1:Y:S01]  /*4ce0*/  LDC.64 R8, c[0x0][0xb18] ;  /* 0x0002c600ff087b82 */ /* 0x000e620000000a00 */
[----:B------:R-:W-:Y:S01]  /*4cf0*/  PRMT R0, RZ, 0x654, R0 ;  /* 0x00000654ff007816 */ /* 0x000fe20000000000 */
[----:B------:R-:W-:Y:S01]  /*4d00*/  @!PT LDS RZ, [RZ] ;  /* 0x00000000fffff984 */ /* 0x000fe20000000800 */
[----:B------:R-:W-:Y:S01]  /*4d10*/  @!PT LDS RZ, [RZ] ;  /* 0x00000000fffff984 */ /* 0x000fe20000000800 */
[----:B------:R-:W-:Y:S01]  /*4d20*/  @!PT LDS RZ, [RZ] ;  /* 0x00000000fffff984 */ /* 0x000fe20000000800 */
[----:B------:R-:W-:Y:S01]  /*4d30*/  @!PT LDS RZ, [RZ] ;  /* 0x00000000fffff984 */ /* 0x000fe20000000800 */
[----:B------:R2:W-:Y:S06]  /*4d40*/  MEMBAR.ALL.CTA ;  /* 0x0000000000007992 */ /* 0x0005ec0000008000 */
[----:B--2---:R-:W2:Y:S01]  /*4d50*/  FENCE.VIEW.ASYNC.S ;  /* 0x00000000000073c6 */ /* 0x004ea20000000000 */
[----:B------:R-:W1:Y:S08]  /*4d60*/  @!P1 LDC R12, c[0x0][0xb20] ;  /* 0x0002c800ff0c9b82 */ /* 0x000e700000000800 */
[----:B------:R-:W1:Y:S01]  /*4d70*/  @!P1 LDC R7, c[0x0][0xb0c] ;  /* 0x0002c300ff079b82 */ /* 0x000e620000000800 */
[----:B--2---:R2:W-:Y:S01]  /*4d80*/  SYNCS.ARRIVE.TRANS64.RED.A1T0 RZ, [R0+URZ], RZ ;  /* 0x000000ff00ff79a7 */ /* 0x0045e200081004ff */
[----:B---3--:R-:W-:Y:S04]  /*4d90*/  LOP3.LUT P4, RZ, R18, 0x1, RZ, 0xc0, !PT ;  /* 0x0000000112ff7812 */ /* 0x008fe8000788c0ff */
[----:B------:R-:W-:Y:S09]  /*4da0*/  P2R R101, PR, RZ, 0x10 ;  /* 0x00000010ff657803 */ /* 0x000ff20000000000 */
[----:B------:R-:W-:Y:S02]  /*4db0*/  @P4 MOV R44, R16 ;  /* 0x00000010002c4202 */ /* 0x000fe40000000f00 */
[----:B------:R-:W-:Y:S01]  /*4dc0*/  @P4 LOP3.LUT R43, R17, 0xffff, RZ, 0xc0, !PT ;  /* 0x0000ffff112b4812 */ /* 0x000fe200078ec0ff */
[----:B--2-4-:R-:W-:Y:S06]  /*4dd0*/  @!P0 BRA `(.L_x_83) ;  /* 0x0000000000a48947 */ /* 0x014fec0003800000 */
[----:B------:R-:W-:Y:S01]  /*4de0*/  IMAD.HI.U32 R0, R90, R39, RZ ;  /* 0x000000275a007227 */ /* 0x000fe200078e00ff */
[----:B------:R-:W-:Y:S02]  /*4df0*/  ISETP.NE.AND P0, PT, R38, 0x1, PT ;  /* 0x000000012600780c */ /* 0x000fe40003f05270 */
[----:B------:R-:W-:Y:S01]  /*4e00*/  ISETP.NE.AND P2, PT, R40, 0x1, PT ;  /* 0x000000012800780c */ /* 0x000fe20003f45270 */
[----:B------:R-:W-:Y:S01]  /*4e10*/  IMAD.HI.U32 R4, R91, R84, RZ ;  /* 0x000000545b047227 */ /* 0x000fe200078e00ff */
[----:B------:R-:W-:Y:S02]  /*4e20*/  SHF.R.U32.HI R0, RZ, R89, R0 ;  /* 0x00000059ff007219 */ /* 0x000fe40000011600 */
[----:B------:R-:W-:Y:S01]  /*4e30*/  ISETP.NE.AND P3, PT, R42, 0x1, PT ;  /* 0x000000012a00780c */ /* 0x000fe20003f65270 */
[----:B------:R-:W-:Y:S01]  /*4e40*/  IMAD.HI.U32 R6, R43, R39, RZ ;  /* 0x000000272b067227 */ /* 0x000fe200078e00ff */
[-C--:B------:R-:W-:Y:S02]  /*4e50*/  SHF.R.U32.HI R4, RZ, R85.reuse, R4 ;  /* 0x00000055ff047219 */ /* 0x080fe40000011604 */
[----:B------:R-:W-:Y:S01]  /*4e60*/  SEL R0, R90, R0, !P0 ;  /* 0x000000005a007207 */ /* 0x000fe20004000000 */
[----:B------:R-:W-:Y:S01]  /*4e70*/  IMAD.HI.U32 R5, R44, R84, RZ ;  /* 0x000000542c057227 */ /* 0x000fe200078e00ff */
[----:B------:R-:W-:Y:S03]  /*4e80*/  SEL R4, R91, R4, !P3 ;  /* 0x000000045b047207 */ /* 0x000fe60005800000 */
[-C--:B------:R-:W-:Y:S01]  /*4e90*/  IMAD.HI.U32 R3, R0, R36.reuse, RZ ;  /* 0x0000002400037227 */ /* 0x080fe200078e00ff */
[----:B------:R-:W-:Y:S03]  /*4ea0*/  SHF.R.U32.HI R5, RZ, R85, R5 ;  /* 0x00000055ff057219 */ /* 0x000fe60000011605 */
[----:B------:R-:W-:Y:S01]  /*4eb0*/  IMAD.HI.U32 R2, R4, R36, RZ ;  /* 0x0000002404027227 */ /* 0x000fe200078e00ff */
[----:B------:R-:W-:Y:S02]  /*4ec0*/  @P2 SHF.R.U32.HI R0, RZ, R37, R3 ;  /* 0x00000025ff002219 */ /* 0x000fe40000011603 */
[----:B------:R-:W-:Y:S02]  /*4ed0*/  SHF.R.U32.HI R3, RZ, R89, R6 ;  /* 0x00000059ff037219 */ /* 0x000fe40000011606 */
[----:B------:R-:W-:Y:S01]  /*4ee0*/  @P2 SHF.R.U32.HI R4, RZ, R37, R2 ;  /* 0x00000025ff042219 */ /* 0x000fe20000011602 */
[----:B------:R-:W-:Y:S01]  /*4ef0*/  IMAD R0, R40, R0, RZ ;  /* 0x0000000028007224 */ /* 0x000fe200078e02ff */
[----:B------:R-:W-:Y:S02]  /*4f00*/  SEL R3, R43, R3, !P0 ;  /* 0x000000032b037207 */ /* 0x000fe40004000000 */
[----:B------:R-:W-:Y:S01]  /*4f10*/  SEL R2, R44, R5, !P3 ;  /* 0x000000052c027207 */ /* 0x000fe20005800000 */
[----:B------:R-:W-:Y:S01]  /*4f20*/  IMAD R5, R40, R4, RZ ;  /* 0x0000000428057224 */ /* 0x000fe200078e02ff */
[C---:B------:R-:W-:Y:S01]  /*4f30*/  ISETP.GE.AND P0, PT, R3.reuse, R0, PT ;  /* 0x000000000300720c */ /* 0x040fe20003f06270 */
[C---:B------:R-:W-:Y:S03]  /*4f40*/  IMAD.HI.U32 R0, R3.reuse, R36, RZ ;  /* 0x0000002403007227 */ /* 0x040fe600078e00ff */
[C---:B------:R-:W-:Y:S02]  /*4f50*/  ISETP.GE.OR P0, PT, R2.reuse, R5, P0 ;  /* 0x000000050200720c */ /* 0x040fe40000706670 */
[----:B------:R-:W-:Y:S04]  /*4f60*/  SHF.R.U32.HI R0, RZ, R37, R0 ;  /* 0x00000025ff007219 */ /* 0x000fe80000011600 */
[C---:B------:R-:W-:Y:S05]  /*4f70*/  SEL R6, R3.reuse, R0, !P2 ;  /* 0x0000000003067207 */ /* 0x040fea0005000000 */
        /* <DEDUP_REMOVED lines=14> */
[----:B------:R-:W-:Y:S07]  /*5060*/  IMAD R43, R3, R38, R43 ;  /* 0x00000026032b7224 */ /* 0x000fee00078e022b */
.L_x_83:
[----:B-1----:R-:W-:Y:S01]  /*5070*/  @!P1 ISETP.NE.AND P0, PT, R8, 0x1, PT ;  /* 0x000000010800980c */ /* 0x002fe20003f05270 */
[----:B------:R-:W-:Y:S01]  /*5080*/  @!P1 IMAD.HI.U32 R0, R44, R10, RZ ;  /* 0x0000000a2c009227 */ /* 0x000fe200078e00ff */
[----:B------:R-:W-:Y:S01]  /*5090*/  @!P1 ISETP.NE.AND P2, PT, R7, 0x1, PT ;  /* 0x000000010700980c */ /* 0x000fe20003f45270 */
[----:B------:R-:W-:Y:S01]  /*50a0*/  ULOP3.LUT UP0, URZ, UR52, 0x1b0, URZ, 0xc0, !UPT ;  /* 0x000001b034ff7892 */ /* 0x000fe2000f80c0ff */
[----:B------:R-:W-:Y:S01]  /*50b0*/  R2UR UR42, R15 ;  /* 0x000000000f2a72ca */ /* 0x000fe200000e0000 */
[----:B------:R-:W-:Y:S01]  /*50c0*/  @!P1 IMAD.HI.U32 R2, R43, R9, RZ ;  /* 0x000000092b029227 */ /* 0x000fe200078e00ff */
[----:B------:R-:W-:Y:S02]  /*50d0*/  @!P1 SHF.R.U32.HI R0, RZ, R11, R0 ;  /* 0x0000000bff009219 */ /* 0x000fe40000011600 */
[----:B------:R-:W-:Y:S01]  /*50e0*/  R2UR UR41, R14 ;  /* 0x000000000e2972ca */ /* 0x000fe200000e0000 */
[----:B------:R-:W-:Y:S01]  /*50f0*/  VIADD R103, R103, 0x1 ;  /* 0x0000000167677836 */ /* 0x000fe20000000000 */
[----:B------:R-:W-:Y:S02]  /*5100*/  @!P1 SHF.R.U32.HI R2, RZ, R12, R2 ;  /* 0x0000000cff029219 */ /* 0x000fe40000011602 */
[----:B------:R-:W-:Y:S02]  /*5110*/  @!P1 SEL R3, R44, R0, !P2 ;  /* 0x000000002c039207 */ /* 0x000fe40005000000 */
[----:B------:R-:W-:Y:S02]  /*5120*/  @!P1 SEL R2, R43, R2, !P0 ;  /* 0x000000022b029207 */ /* 0x000fe40004000000 */
[----:B------:R-:W-:Y:S01]  /*5130*/  @P4 SHF.R.U32.HI R95, RZ, 0x10, R17 ;  /* 0x00000010ff5f4819 */ /* 0x000fe20000011611 */
[----:B------:R-:W-:Y:S02]  /*5140*/  USHF.L.U32 UR42, UR42, 0x7, URZ ;  /* 0x000000072a2a7899 */ /* 0x000fe400080006ff */
[----:B------:R-:W-:Y:S02]  /*5150*/  @!P1 IMAD.IADD R0, R2, 0x1, -R3 ;  /* 0x0000000102009824 */ /* 0x000fe400078e0a03 */
[----:B------:R-:W-:Y:S01]  /*5160*/  @!P1 IMAD.IADD R2, R3, 0x1, -R2 ;  /* 0x0000000103029824 */ /* 0x000fe200078e0a02 */
[----:B------:R-:W-:Y:S01]  /*5170*/  USHF.L.U32 UR41, UR41, 0x6, URZ ;  /* 0x0000000629297899 */ /* 0x000fe200080006ff */
[----:B------:R-:W-:Y:S02]  /*5180*/  @!P1 IMAD R44, R0, R7, R44 ;  /* 0x00000007002c9224 */ /* 0x000fe400078e022c */
[----:B------:R-:W-:Y:S01]  /*5190*/  @!P1 IMAD R43, R2, R8, R43 ;  /* 0x00000008022b9224 */ /* 0x000fe200078e022b */
[----:B------:R-:W-:Y:S08]  /*51a0*/  BRA.U !UP0, `(.L_x_84) ;  /* 0x00000001087c7547 */ /* 0x000ff0000b800000 */
[----:B------:R-:W1:Y:S01]  /*51b0*/  LDCU.64 UR8, c[0x4][0x80] ;  /* 0x01001000ff0877ac */ /* 0x000e620008000a00 */
[----:B------:R-:W-:Y:S01]  /*51c0*/  MOV R2, 0x0 ;  /* 0x0000000000027802 */ /* 0x000fe20000000f00 */
[----:B------:R-:W-:Y:S02]  /*51d0*/  HFMA2 R12, -RZ, RZ, 0, 5.9604644775390625e-08 ;  /* 0x00000001ff0c7431 */ /* 0x000fe400000001ff */
[----:B------:R-:W-:Y:S01]  /*51e0*/  IMAD.MOV.U32 R8, RZ, RZ, 0x70 ;  /* 0x00000070ff087424 */ /* 0x000fe200078e00ff */
[----:B------:R2:W3:Y:S01]  /*51f0*/  LDC.64 R14, c[0x4][R2] ;  /* 0x01000000020e7b82 */ /* 0x0004e20000000a00 */
[----:B------:R-:W4:Y:S01]  /*5200*/  LDCU.64 UR6, c[0x4][0x88] ;  /* 0x01001100ff0677ac */ /* 0x000f220008000a00 */
[----:B------:R-:W-:Y:S01]  /*5210*/  IMAD.MOV.U32 R13, RZ, RZ, RZ ;  /* 0x000000ffff0d7224 */ /* 0x000fe200078e00ff */
[----:B------:R-:W2:Y:S01]  /*5220*/  LDCU.64 UR4, c[0x4][0x8] ;  /* 0x01000100ff0477ac */ /* 0x000ea20008000a00 */
[----:B-1----:R-:W-:Y:S01]  /*5230*/  MOV R5, UR9 ;  /* 0x0000000900057c02 */ /* 0x002fe20008000f00 */
[----:B------:R-:W-:Y:S01]  /*5240*/  IMAD.U32 R4, RZ, RZ, UR8 ;  /* 0x00000008ff047e24 */ /* 0x000fe2000f8e00ff */
[----:B----4-:R-:W-:Y:S01]  /*5250*/  MOV R7, UR7 ;  /* 0x0000000700077c02 */ /* 0x010fe20008000f00 */
[----:B------:R-:W-:Y:S01]  /*5260*/  IMAD.U32 R6, RZ, RZ, UR6 ;  /* 0x00000006ff067e24 */ /* 0x000fe2000f8e00ff */
[----:B--2---:R-:W-:Y:S01]  /*5270*/  MOV R11, UR5 ;  /* 0x00000005000b7c02 */ /* 0x004fe20008000f00 */
[----:B------:R-:W-:Y:S02]  /*5280*/  IMAD.U32 R10, RZ, RZ, UR4 ;  /* 0x00000004ff0a7e24 */ /* 0x000fe4000f8e00ff */
[----:B------:R-:W-:Y:S07]  /*5290*/  LEPC R20, `(.L_x_85) ;  /* 0x000000001014794e */ /* 0x000fee0000000000 */
[----:B---3-5:R-:W-:Y:S05]  /*52a0*/  CALL.ABS.NOINC R14 ;  /* 0x000000000e007343 */ /* 0x028fea0003c00000 */
.L_x_85:
[----:B------:R-:W1:Y:S01]  /*52b0*/  LDCU.64 UR8, c[0x4][0x80] ;  /* 0x01001000ff0877ac */ /* 0x000e620008000a00 */
[----:B------:R-:W2:Y:S01]  /*52c0*/  LDC.64 R2, c[0x4][R2] ;  /* 0x0100000002027b82 */ /* 0x000ea20000000a00 */
[----:B------:R-:W-:Y:S02]  /*52d0*/  HFMA2 R12, -RZ, RZ, 0, 5.9604644775390625e-08 ;  /* 0x00000001ff0c7431 */ /* 0x000fe400000001ff */
[----:B------:R-:W-:Y:S02]  /*52e0*/  IMAD.MOV.U32 R8, RZ, RZ, 0x70 ;  /* 0x00000070ff087424 */ /* 0x000fe400078e00ff */
[----:B------:R-:W-:Y:S01]  /*52f0*/  IMAD.MOV.U32 R13, RZ, RZ, RZ ;  /* 0x000000ffff0d7224 */ /* 0x000fe200078e00ff */
[----:B------:R-:W3:Y:S01]  /*5300*/  LDCU.64 UR6, c[0x4][0x88] ;  /* 0x01001100ff0677ac */ /* 0x000ee20008000a00 */
[----:B------:R-:W4:Y:S01]  /*5310*/  LDCU.64 UR4, c[0x4][0x8] ;  /* 0x01000100ff0477ac */ /* 0x000f220008000a00 */
[----:B-1----:R-:W-:Y:S02]  /*5320*/  MOV R4, UR8 ;  /* 0x0000000800047c02 */ /* 0x002fe40008000f00 */
[----:B------:R-:W-:Y:S02]  /*5330*/  MOV R5, UR9 ;  /* 0x0000000900057c02 */ /* 0x000fe40008000f00 */
[----:B---3--:R-:W-:Y:S01]  /*5340*/  MOV R7, UR7 ;  /* 0x0000000700077c02 */ /* 0x008fe20008000f00 */
[----:B------:R-:W-:Y:S01]  /*5350*/  IMAD.U32 R6, RZ, RZ, UR6 ;  /* 0x00000006ff067e24 */ /* 0x000fe2000f8e00ff */
[----:B----4-:R-:W-:Y:S01]  /*5360*/  MOV R11, UR5 ;  /* 0x00000005000b7c02 */ /* 0x010fe20008000f00 */
[----:B------:R-:W-:Y:S02]  /*5370*/  IMAD.U32 R10, RZ, RZ, UR4 ;  /* 0x00000004ff0a7e24 */ /* 0x000fe4000f8e00ff */
[----:B------:R-:W-:Y:S07]  /*5380*/  LEPC R20, `(.L_x_84) ;  /* 0x000000001014794e */ /* 0x000fee0000000000 */
[----:B--2---:R-:W-:Y:S05]  /*5390*/  CALL.ABS.NOINC R2 ;  /* 0x0000000002007343 */ /* 0x004fea0003c00000 */
.L_x_84:
[----:B------:R-:W-:Y:S01]  /*53a0*/  ISETP.NE.U32.AND P4, PT, R82, RZ, PT ;  /* 0x000000ff5200720c */ /* 0x000fe20003f85070 */
[----:B------:R-:W-:Y:S01]  /*53b0*/  UISETP.NE.AND UP2, UPT, UR53, URZ, UPT ;  /* 0x000000ff3500728c */ /* 0x000fe2000bf45270 */
[----:B------:R-:W-:Y:S01]  /*53c0*/  ISETP.NE.U32.AND P2, PT, RZ, UR38, PT ;  /* 0x00000026ff007c0c */ /* 0x000fe2000bf45070 */
[----:B------:R-:W-:Y:S01]  /*53d0*/  UISETP.NE.U32.AND UP1, UPT, UR44, URZ, UPT ;  /* 0x000000ff2c00728c */ /* 0x000fe2000bf25070 */
[----:B------:R-:W-:Y:S01]  /*53e0*/  ISETP.NE.AND.EX P4, PT, R83, RZ, PT, P4 ;  /* 0x000000ff5300720c */ /* 0x000fe20003f85340 */
[----:B------:R-:W-:Y:S01]  /*53f0*/  UPLOP3.LUT UP0, UPT, UPT, UPT, UPT, 0x40, 0x4 ;  /* 0x000000000004789c */ /* 0x000fe20003f0e870 */
[----:B------:R-:W-:Y:S01]  /*5400*/  ISETP.NE.AND.EX P2, PT, RZ, UR39, PT, P2 ;  /* 0x00000027ff007c0c */ /* 0x000fe2000bf45320 */
[----:B------:R-:W-:Y:S01]  /*5410*/  UISETP.NE.AND.EX UP1, UPT, UR45, URZ, UPT, UP1 ;  /* 0x000000ff2d00728c */ /* 0x000fe2000bf25310 */
[----:B------:R-:W-:Y:S04]  /*5420*/  PLOP3.LUT P1, PT, PT, PT, UP2, 0x80, 0x8 ;  /* 0x000000000008781c */ /* 0x000fe80003f2f028 */
[----:B------:R-:W-:Y:S06]  /*5430*/  @UP2 UPLOP3.LUT UP0, UPT, UPT, UPT, UP1, 0x80, 0x8 ;  /* 0x000000000008289c */ /* 0x000fec0003f0f010 */
[----:B------:R-:W-:Y:S01]  /*5440*/  PLOP3.LUT P0, PT, PT, PT, UP0, 0x80, 0x8 ;  /* 0x000000000008781c */ /* 0x000fe20003f0f008 */
[----:B------:R-:W-:Y:S01]  /*5450*/  @!UPT UIADD3 URZ, UPT, UPT, URZ, URZ, URZ ;  /* 0x000000fffffff290 */ /* 0x000fe2000fffe0ff */
[----:B------:R-:W-:Y:S11]  /*5460*/  BRA.U !UP1, `(.L_x_86) ;  /* 0x0000000109387547 */ /* 0x000ff6000b800000 */
[----:B------:R-:W-:Y:S01]  /*5470*/  UISETP.NE.U32.AND UP0, UPT, UR38, URZ, UPT ;  /* 0x000000ff2600728c */ /* 0x000fe2000bf05070 */
[----:B------:R-:W-:Y:S02]  /*5480*/  HFMA2 R0, -RZ, RZ, 0, 5.9604644775390625e-08 ;  /* 0x00000001ff007431 */ /* 0x000fe400000001ff */
[----:B------:R-:W-:Y:S01]  /*5490*/  IMAD.MOV.U32 R88, RZ, RZ, 0x1 ;  /* 0x00000001ff587424 */ /* 0x000fe200078e00ff */
[----:B------:R-:W-:Y:S06]  /*54a0*/  UISETP.NE.AND.EX UP0, UPT, UR39, URZ, UPT, UP0 ;  /* 0x000000ff2700728c */ /* 0x000fec000bf05300 */
[----:B------:R-:W-:Y:S05]  /*54b0*/  PLOP3.LUT P3, PT, PT, PT, UP0, 0x80, 0x8 ;  /* 0x000000000008781c */ /* 0x000fea0003f6f008 */
[----:B------:R-:W1:Y:S01]  /*54c0*/  @UP0 LDCU.64 UR6, c[0x0][0x888] ;  /* 0x00011100ff0607ac */ /* 0x000e620008000a00 */
[----:B------:R-:W-:Y:S07]  /*54d0*/  @UP0 UIMAD UR4, UR36, UR44, URZ ;  /* 0x0000002c240402a4 */ /* 0x000fee000f8e02ff */
[----:B------:R-:W-:Y:S01]  /*54e0*/  @!P3 PRMT R88, R0, 0x7610, R88 ;  /* 0x000076100058b816 */ /* 0x000fe20000000058 */
[----:B-1----:R-:W-:Y:S03]  /*54f0*/  @UP0 UIMAD.WIDE UR6, UR4, 0x4, UR6 ;  /* 0x00000004040608a5 */ /* 0x002fe6000f8e0206 */
[----:B------:R-:W1:Y:S03]  /*5500*/  @!UP0 LDCU UR4, c[0x0][0x880] ;  /* 0x00011000ff0487ac */ /* 0x000e660008000800 */
[----:B------:R-:W-:Y:S01]  /*5510*/  IMAD.U32 R2, RZ, RZ, UR6 ;  /* 0x00000006ff027e24 */ /* 0x000fe2000f8e00ff */
[----:B------:R-:W-:Y:S05]  /*5520*/  MOV R3, UR7 ;  /* 0x0000000700037c02 */ /* 0x000fea0008000f00 */
[----:B-----5:R2:W5:Y:S02]  /*5530*/  @P3 LDG.E R49, desc[UR46][R2.64] ;  /* 0x0000002e02313981 */ /* 0x020564000c1e1900 */
[----:B-12---:R-:W-:Y:S02]  /*5540*/  @!P3 IMAD.U32 R49, RZ, RZ, UR4 ;  /* 0x00000004ff31be24 */ /* 0x006fe4000f8e00ff */
.L_x_86:
[----:B------:R-:W-:Y:S05]  /*5550*/  @!P4 BRA `(.L_x_87) ;  /* 0x000000000020c947 */ /* 0x000fea0003800000 */
[----:B------:R-:W-:Y:S04]  /*5560*/  ISETP.NE.U32.AND P3, PT, R80, RZ, PT ;  /* 0x000000ff5000720c */ /* 0x000fe80003f65070 */
[----:B------:R-:W-:Y:S11]  /*5570*/  ISETP.NE.AND.EX P3, PT, R81, RZ, PT, P3 ;  /* 0x000000ff5100720c */ /* 0x000ff60003f65330 */
[----:B------:R-:W-:Y:S02]  /*5580*/  @!UPT UIADD3 URZ, UPT, UPT, URZ, URZ, URZ ;  /* 0x000000fffffff290 */ /* 0x000fe4000fffe0ff */
[----:B------:R-:W1:Y:S01]  /*5590*/  @P3 LDC.64 R2, c[0x0][0x8a8] ;  /* 0x00022a00ff023b82 */ /* 0x000e620000000a00 */
[----:B------:R-:W-:Y:S04]  /*55a0*/  @P3 IMAD R0, R82, UR36, RZ ;  /* 0x0000002452003c24 */ /* 0x000fe8000f8e02ff */
[----:B-1----:R-:W-:Y:S05]  /*55b0*/  @P3 IMAD.WIDE R2, R0, 0x4, R2 ;  /* 0x0000000400023825 */ /* 0x002fea00078e0202 */
[----:B-----5:R1:W5:Y:S02]  /*55c0*/  @P3 LDG.E R47, desc[UR46][R2.64] ;  /* 0x0000002e022f3981 */ /* 0x020364000c1e1900 */
[----:B-1----:R-:W2:Y:S02]  /*55d0*/  @!P3 LDC R47, c[0x0][0x8a0] ;  /* 0x00022800ff2fbb82 */ /* 0x002ea40000000800 */
.L_x_87:
[----:B-----5:R-:W-:Y:S01]  /*55e0*/  FSETP.NEU.AND P3, PT, R49, RZ, PT ;  /* 0x000000ff3100720b */ /* 0x020fe20003f6d000 */
[----:B------:R-:W-:Y:S01]  /*55f0*/  ULOP3.LUT UR4, UR51, 0x1, URZ, 0x3c, !UPT ;  /* 0x0000000133047892 */ /* 0x000fe2000f8e3cff */
[----:B------:R-:W-:Y:S01]  /*5600*/  SEL R4, RZ, 0xffffffff, P2 ;  /* 0xffffffffff047807 */ /* 0x000fe20001000000 */
[----:B------:R-:W-:Y:S01]  /*5610*/  IMAD.U32 R72, RZ, RZ, UR56 ;  /* 0x00000038ff487e24 */ /* 0x000fe2000f8e00ff */
[----:B------:R-:W-:Y:S01]  /*5620*/  @P1 LOP3.LUT P2, RZ, R88, 0xff, RZ, 0xc0, !PT ;  /* 0x000000ff58ff1812 */ /* 0x000fe2000784c0ff */
[----:B------:R-:W-:Y:S01]  /*5630*/  IMAD.SHL.U32 R106, R94, 0x10, RZ ;  /* 0x000000105e6a7824 */ /* 0x000fe200078e00ff */
[----:B------:R-:W-:Y:S01]  /*5640*/  @P1 SEL R0, RZ, 0xffffffff, P3 ;  /* 0xffffffffff001807 */ /* 0x000fe20001800000 */
[----:B------:R-:W-:Y:S01]  /*5650*/  IMAD.U32 R107, RZ, RZ, UR4 ;  /* 0x00000004ff6b7e24 */ /* 0x000fe2000f8e00ff */
[----:B------:R-:W-:Y:S01]  /*5660*/  LEA R73, R45, UR48, 0x3 ;  /* 0x000000302d497c11 */ /* 0x000fe2000f8e18ff */
[----:B------:R-:W-:Y:S01]  /*5670*/  IMAD.SHL.U32 R72, R72, 0x2000, RZ ;  /* 0x0000200048487824 */ /* 0x000fe200078e00ff */
[----:B------:R-:W-:Y:S01]  /*5680*/  @P0 SEL R0, R4, R0, !P2 ;  /* 0x0000000004000207 */ /* 0x000fe20005000000 */
[----:B------:R-:W-:Y:S01]  /*5690*/  IMAD.SHL.U32 R105, R93, 0x10, RZ ;  /* 0x000000105d697824 */ /* 0x000fe200078e00ff */
[----:B------:R-:W-:Y:S01]  /*56a0*/  PLOP3.LUT P2, PT, PT, PT, UP1, 0x80, 0x8 ;  /* 0x000000000008781c */ /* 0x000fe20003f4f018 */
[----:B------:R-:W-:Y:S01]  /*56b0*/  IMAD.IADD R67, R99, 0x1, R72 ;  /* 0x0000000163437824 */ /* 0x000fe200078e0248 */
[----:B------:R-:W-:Y:S01]  /*56c0*/  @P1 LOP3.LUT R0, R0, 0x1, RZ, 0xc0, !PT ;  /* 0x0000000100001812 */ /* 0x000fe200078ec0ff */
[----:B------:R-:W-:Y:S01]  /*56d0*/  BSSY B1, `(.L_x_88) ;  /* 0x0000039000017945 */ /* 0x000fe20003800000 */
[----:B------:R-:W-:Y:S01]  /*56e0*/  LOP3.LUT P4, R102, R88, 0xff, RZ, 0xc0, !PT ;  /* 0x000000ff58667812 */ /* 0x000fe2000788c0ff */
[----:B------:R-:W-:Y:S01]  /*56f0*/  IMAD.IADD R66, R67, 0x1, R106 ;  /* 0x0000000143427824 */ /* 0x000fe200078e026a */
[----:B------:R-:W-:Y:S01]  /*5700*/  ISETP.NE.U32.OR P5, PT, R0, 0x1, !P1 ;  /* 0x000000010000780c */ /* 0x000fe20004fa5470 */
[----:B------:R-:W-:Y:S01]  /*5710*/  IMAD.U32 R0, RZ, RZ, UR56 ;  /* 0x00000038ff007e24 */ /* 0x000fe2000f8e00ff */
[----:B------:R-:W-:Y:S01]  /*5720*/  SEL R3, RZ, 0xffffffff, P3 ;  /* 0xffffffffff037807 */ /* 0x000fe20001800000 */
[----:B------:R-:W-:Y:S01]  /*5730*/  IMAD.MOV.U32 R75, RZ, RZ, 0x1 ;  /* 0x00000001ff4b7424 */ /* 0x000fe200078e00ff */
[----:B------:R-:W-:Y:S01]  /*5740*/  P2R R104, PR, RZ, 0x20 ;  /* 0x00000020ff687803 */ /* 0x000fe20000000000 */
[----:B------:R-:W-:Y:S01]  /*5750*/  IMAD R48, R45, 0x40, R46 ;  /* 0x000000402d307824 */ /* 0x000fe200078e022e */
[----:B------:R-:W-:Y:S01]  /*5760*/  LEA R0, R0, UR48, 0x3 ;  /* 0x0000003000007c11 */ /* 0x000fe2000f8e18ff */
[----:B------:R-:W-:Y:S01]  /*5770*/  IMAD.U32 R74, RZ, RZ, UR56 ;  /* 0x00000038ff4a7e24 */ /* 0x000fe2000f8e00ff */
[----:B------:R-:W-:Y:S02]  /*5780*/  @P2 SEL R3, R4, R3, !P4 ;  /* 0x0000000304032207 */ /* 0x000fe40006000000 */
[----:B------:R-:W-:Y:S02]  /*5790*/  CS2R R78, SRZ ;  /* 0x00000000004e7805 */ /* 0x000fe4000001ff00 */
[----:B------:R-:W-:Y:S02]  /*57a0*/  CS2R R76, SRZ ;  /* 0x00000000004c7805 */ /* 0x000fe4000001ff00 */
[----:B------:R-:W-:Y:S02]  /*57b0*/  CS2R R70, SRZ ;  /* 0x0000000000467805 */ /* 0x000fe4000001ff00 */
[----:B------:R-:W-:Y:S02]  /*57c0*/  LOP3.LUT R3, R3, 0x1, RZ, 0xc0, !PT ;  /* 0x0000000103037812 */ /* 0x000fe400078ec0ff */
[----:B------:R-:W-:Y:S02]  /*57d0*/  CS2R R68, SRZ ;  /* 0x0000000000447805 */ /* 0x000fe4000001ff00 */
[----:B------:R-:W-:Y:S02]  /*57e0*/  @P5 SHF.L.U32 R2, R107, 0x1f, RZ ;  /* 0x0000001f6b025819 */ /* 0x000fe400000006ff */
[----:B------:R-:W-:Y:S02]  /*57f0*/  CS2R R62, SRZ ;  /* 0x00000000003e7805 */ /* 0x000fe4000001ff00 */
[----:B------:R-:W-:Y:S02]  /*5800*/  ISETP.NE.U32.AND P2, PT, R3, 0x1, PT ;  /* 0x000000010300780c */ /* 0x000fe40003f45070 */
[----:B------:R-:W-:Y:S01]  /*5810*/  CS2R R60, SRZ ;  /* 0x00000000003c7805 */ /* 0x000fe2000001ff00 */
[----:B------:R1:W3:Y:S01]  /*5820*/  @P5 SYNCS.PHASECHK.TRANS64.TRYWAIT P1, [R0+URZ+0x60], R2 ;  /* 0x00006002000055a7 */ /* 0x0002e200080211ff */
[----:B------:R-:W-:Y:S02]  /*5830*/  CS2R R58, SRZ ;  /* 0x00000000003a7805 */ /* 0x000fe4000001ff00 */
[----:B------:R-:W-:Y:S02]  /*5840*/  P2R R108, PR, RZ, 0x4 ;  /* 0x00000004ff6c7803 */ /* 0x000fe40000000000 */
[----:B------:R-:W-:Y:S01]  /*5850*/  CS2R R56, SRZ ;  /* 0x0000000000387805 */ /* 0x000fe2000001ff00 */
[----:B------:R-:W-:Y:S02]  /*5860*/  IMAD.IADD R65, R67, 0x1, R105 ;  /* 0x0000000143417824 */ /* 0x000fe400078e0269 */
[----:B------:R-:W-:Y:S01]  /*5870*/  IMAD.IADD R64, R98, 0x1, R66 ;  /* 0x0000000162407824 */ /* 0x000fe200078e0242 */
[----:B-1----:R-:W-:Y:S04]  /*5880*/  SHF.L.U32 R2, R97, 0x1f, RZ ;  /* 0x0000001f61027819 */ /* 0x002fe800000006ff */
[----:B------:R1:W4:Y:S01]  /*5890*/  SYNCS.PHASECHK.TRANS64.TRYWAIT P0, [R73+URZ+0xc0], R2 ;  /* 0x0000c002490075a7 */ /* 0x00032200080011ff */
[----:B---3--:R-:W-:Y:S01]  /*58a0*/  @P5 SEL R75, RZ, 0x1, !P1 ;  /* 0x00000001ff4b5807 */ /* 0x008fe20004800000 */
[----:B-1----:R-:W-:Y:S06]  /*58b0*/  @!P5 BRA `(.L_x_89) ;  /* 0x000000000068d947 */ /* 0x002fec0003800000 */
[----:B------:R-:W-:Y:S01]  /*58c0*/  ISETP.NE.AND P1, PT, R75, RZ, PT ;  /* 0x000000ff4b00720c */ /* 0x000fe20003f25270 */
[----:B------:R-:W-:Y:S01]  /*58d0*/  BSSY B0, `(.L_x_90) ;  /* 0x000000d000007945 */ /* 0x000fe20003800000 */
[----:B------:R-:W-:Y:S02]  /*58e0*/  CS2R R58, SRZ ;  /* 0x00000000003a7805 */ /* 0x000fe4000001ff00 */
[----:B------:R-:W-:Y:S02]  /*58f0*/  CS2R R56, SRZ ;  /* 0x0000000000387805 */ /* 0x000fe4000001ff00 */
[----:B------:R-:W-:Y:S02]  /*5900*/  CS2R R62, SRZ ;  /* 0x00000000003e7805 */ /* 0x000fe4000001ff00 */
[----:B------:R-:W-:Y:S02]  /*5910*/  CS2R R60, SRZ ;  /* 0x00000000003c7805 */ /* 0x000fe4000001ff00 */
[----:B------:R-:W-:Y:S02]  /*5920*/  CS2R R70, SRZ ;  /* 0x0000000000467805 */ /* 0x000fe4000001ff00 */
[----:B------:R-:W-:Y:S02]  /*5930*/  CS2R R68, SRZ ;  /* 0x0000000000447805 */ /* 0x000fe4000001ff00 */
[----:B------:R-:W-:Y:S02]  /*5940*/  CS2R R78, SRZ ;  /* 0x00000000004e7805 */ /* 0x000fe4000001ff00 */
[----:B------:R-:W-:Y:S01]  /*5950*/  CS2R R76, SRZ ;  /* 0x00000000004c7805 */ /* 0x000fe2000001ff00 */
[----:B------:R-:W-:Y:S06]  /*5960*/  @P1 BRA `(.L_x_91) ;  /* 0x00000000000c1947 */ /* 0x000fec0003800000 */
[----:B------:R-:W-:Y:S04]  /*5970*/  SHF.L.U32 R3, R107, 0x1f, RZ ;  /* 0x0000001f6b037819 */ /* 0x000fe800000006ff */
[----:B------:R-:W1:Y:S02]  /*5980*/  SYNCS.PHASECHK.TRANS64.TRYWAIT P1, [R0+URZ+0x60], R3 ;  /* 0x00006003000075a7 */ /* 0x000e6400080211ff */
[----:B-1----:R-:W-:Y:S05]  /*5990*/  @!P1 BRA `(.L_x_92) ;  /* 0x0000002400789947 */ /* 0x002fea0003800000 */
.L_x_91:
[----:B------:R-:W-:Y:S05]  /*59a0*/  BSYNC B0 ;  /* 0x0000000000007941 */ /* 0x000fea0003800000 */
.L_x_90:
[----:B------:R-:W-:Y:S01]  /*59b0*/  ISETP.NE.AND P1, PT, R108, RZ, PT ;  /* 0x000000ff6c00720c */ /* 0x000fe20003f25270 */
[----:B------:R-:W-:Y:S04]  /*59c0*/  UIADD3 UR5, UPT, UPT, UR56, 0x1, URZ ;  /* 0x0000000138057890 */ /* 0x000fe8000fffe0ff */
[----:B------:R-:W-:Y:S04]  /*59d0*/  UISETP.NE.AND UP0, UPT, UR5, 0x3, UPT ;  /* 0x000000030500788c */ /* 0x000fe8000bf05270 */
[----:B------:R-:W-:Y:S02]  /*59e0*/  USEL UR4, URZ, 0x1, UP0 ;  /* 0x00000001ff047887 */ /* 0x000fe40008000000 */
[----:B------:R-:W-:Y:S02]  /*59f0*/  USEL UR5, UR5, URZ, UP0 ;  /* 0x000000ff05057287 */ /* 0x000fe40008000000 */
[----:B------:R3:W1:Y:S02]  /*5a00*/  @P1 LDS.128 R56, [R67] ;  /* 0x0000000043381984 */ /* 0x0006640000000c00 */
[----:B------:R-:W-:Y:S02]  /*5a10*/  LOP3.LUT R107, R107, UR4, RZ, 0x3c, !PT ;  /* 0x000000046b6b7c12 */ /* 0x000fe4000f8e3cff */
[----:B------:R3:W1:Y:S01]  /*5a20*/  @P1 LDS.128 R60, [R66+0x10] ;  /* 0x00001000423c1984 */ /* 0x0006620000000c00 */
[----:B------:R-:W-:Y:S03]  /*5a30*/  IMAD.U32 R74, RZ, RZ, UR5 ;  /* 0x00000005ff4a7e24 */ /* 0x000fe6000f8e00ff */
[----:B------:R3:W1:Y:S04]  /*5a40*/  @P1 LDS.128 R68, [R65+0x20] ;  /* 0x0000200041441984 */ /* 0x0006680000000c00 */
[----:B------:R3:W1:Y:S02]  /*5a50*/  @P1 LDS.128 R76, [R64+0x10] ;  /* 0x00001000404c1984 */ /* 0x0006640000000c00 */
.L_x_89:
[----:B------:R-:W-:Y:S05]  /*5a60*/  BSYNC B1 ;  /* 0x0000000000017941 */ /* 0x000fea0003800000 */
.L_x_88:
[----:B-1----:R-:W-:Y:S04]  /*5a70*/  SHF.R.U32.HI R0, RZ, 0x15, R48 ;  /* 0x00000015ff007819 */ /* 0x002fe80000011630 */
[----:B------:R-:W-:Y:S01]  /*5a80*/  LOP3.LUT P1, RZ, R0, 0x3, R92, 0x48, !PT ;  /* 0x0000000300ff7812 */ /* 0x000fe2000782485c */
[----:B------:R-:W-:Y:S01]  /*5a90*/  @!UPT UIADD3 URZ, UPT, UPT, URZ, URZ, URZ ;  /* 0x000000fffffff290 */ /* 0x000fe2000fffe0ff */
[----:B----4-:R-:W-:Y:S11]  /*5aa0*/  @P0 BRA `(.L_x_93) ;  /* 0x0000000000080947 */ /* 0x010ff60003800000 */
[----:B------:R-:W1:Y:S02]  /*5ab0*/  SYNCS.PHASECHK.TRANS64.TRYWAIT P0, [R73+URZ+0xc0], R2 ;  /* 0x0000c002490075a7 */ /* 0x000e6400080011ff */
[----:B-1----:R-:W-:Y:S05]  /*5ac0*/  @!P0 BRA `(.L_x_94) ;  /* 0x0000002400408947 */ /* 0x002fea0003800000 */
.L_x_93:
[----:B------:R-:W-:Y:S05]  /*5ad0*/  @!P1 BRA `(.L_x_95) ;  /* 0x0000000000409947 */ /* 0x000fea0003800000 */
[----:B------:R-:W4:Y:S01]  /*5ae0*/  LDCU.64 UR8, c[0x4][0x70] ;  /* 0x01000e00ff0877ac */ /* 0x000f220008000a00 */
[----:B------:R-:W-:Y:S01]  /*5af0*/  MOV R3, 0x0 ;  /* 0x0000000000037802 */ /* 0x000fe20000000f00 */
[----:B------:R-:W-:Y:S02]  /*5b00*/  HFMA2 R12, -RZ, RZ, 0, 5.9604644775390625e-08 ;  /* 0x00000001ff0c7431 */ /* 0x000fe400000001ff */
[----:B------:R-:W-:Y:S02]  /*5b10*/  IMAD.MOV.U32 R8, RZ, RZ, 0x192 ;  /* 0x00000192ff087424 */ /* 0x000fe400078e00ff */
[----:B------:R-:W-:Y:S01]  /*5b20*/  IMAD.MOV.U32 R13, RZ, RZ, RZ ;  /* 0x000000ffff0d7224 */ /* 0x000fe200078e00ff */
[----:B------:R-:W5:Y:S01]  /*5b30*/  LDCU.64 UR6, c[0x4][0x78] ;  /* 0x01000f00ff0677ac */ /* 0x000f620008000a00 */
[----:B-1----:R-:W1:Y:S01]  /*5b40*/  LDC.64 R2, c[0x4][R3] ;  /* 0x0100000003027b82 */ /* 0x002e620000000a00 */
[----:B------:R-:W2:Y:S01]  /*5b50*/  LDCU.64 UR4, c[0x4][0x10] ;  /* 0x01000200ff0477ac */ /* 0x000ea20008000a00 */
[----:B----4-:R-:W-:Y:S01]  /*5b60*/  MOV R5, UR9 ;  /* 0x0000000900057c02 */ /* 0x010fe20008000f00 */
[----:B------:R-:W-:Y:S01]  /*5b70*/  IMAD.U32 R4, RZ, RZ, UR8 ;  /* 0x00000008ff047e24 */ /* 0x000fe2000f8e00ff */
[----:B-----5:R-:W-:Y:S01]  /*5b80*/  MOV R7, UR7 ;  /* 0x0000000700077c02 */ /* 0x020fe20008000f00 */
[----:B------:R-:W-:Y:S01]  /*5b90*/  IMAD.U32 R6, RZ, RZ, UR6 ;  /* 0x00000006ff067e24 */ /* 0x000fe2000f8e00ff */
[----:B--2---:R-:W-:Y:S01]  /*5ba0*/  MOV R11, UR5 ;  /* 0x00000005000b7c02 */ /* 0x004fe20008000f00 */
[----:B------:R-:W-:Y:S02]  /*5bb0*/  IMAD.U32 R10, RZ, RZ, UR4 ;  /* 0x00000004ff0a7e24 */ /* 0x000fe4000f8e00ff */
[----:B------:R-:W-:Y:S07]  /*5bc0*/  LEPC R20, `(.L_x_95) ;  /* 0x000000001014794e */ /* 0x000fee0000000000 */
[----:B-1-3--:R-:W-:Y:S05]  /*5bd0*/  CALL.ABS.NOINC R2 ;  /* 0x0000000002007343 */ /* 0x00afea0003c00000 */
.L_x_95:
[----:B------:R-:W-:Y:S05]  /*5be0*/  WARPSYNC.ALL ;  /* 0x0000000000007948 */ /* 0x000fea0003800000 */
[----:B------:R-:W-:Y:S01]  /*5bf0*/  R2UR UR4, R48 ;  /* 0x00000000300472ca */ /* 0x000fe200000e0000 */
[--C-:B------:R-:W-:Y:S01]  /*5c00*/  HADD2.F32 R50, -RZ, R56.reuse.H0_H0 ;  /* 0x20000038ff327230 */ /* 0x100fe20000004100 */
[----:B------:R-:W-:Y:S01]  /*5c10*/  ISETP.NE.AND P0, PT, R100, RZ, PT ;  /* 0x000000ff6400720c */ /* 0x000fe20003f05270 */
[----:B------:R-:W-:Y:S01]  /*5c20*/  HADD2.F32 R51, -RZ, R56.H1_H1 ;  /* 0x30000038ff337230 */ /* 0x000fe20000004100 */
[----:B------:R-:W-:Y:S01]  /*5c30*/  BSSY.RECONVERGENT B0, `(.L_x_96) ;  /* 0x0000083000007945 */ /* 0x000fe20003800200 */
[--C-:B------:R-:W-:Y:S08]  /*5c40*/  HADD2.F32 R52, -RZ, R57.reuse.H0_H0 ;  /* 0x20000039ff347230 */ /* 0x100ff00000004100 */
[----:B------:R-:W2:Y:S02]  /*5c50*/  LDTM.x32 R4, tmem[UR4] ;  /* 0x00000004000479ee */ /* 0x000ea400082c0000 */
[C---:B--2---:R-:W-:Y:S01]  /*5c60*/  FMUL R0, R47.reuse, R4 ;  /* 0x000000042f007220 */ /* 0x044fe20000400000 */
[C---:B-1----:R-:W-:Y:S01]  /*5c70*/  FMUL R2, R47.reuse, R5 ;  /* 0x000000052f027220 */ /* 0x042fe20000400000 */
[C---:B------:R-:W-:Y:S01]  /*5c80*/  FMUL R4, R47.reuse, R8 ;  /* 0x000000082f047220 */ /* 0x040fe20000400000 */
[----:B------:R-:W-:Y:S01]  /*5c90*/  FMUL R3, R47, R6 ;  /* 0x000000062f037220 */ /* 0x000fe20000400000 */
[C---:B------:R-:W-:Y:S01]  /*5ca0*/  FFMA R0, R49.reuse, R50, R0 ;  /* 0x0000003231007223 */ /* 0x040fe20000000000 */
[----:B------:R-:W-:Y:S01]  /*5cb0*/  FFMA R2, R49, R51, R2 ;  /* 0x0000003331027223 */ /* 0x000fe20000000002 */
[C---:B------:R-:W-:Y:S01]  /*5cc0*/  FMUL R5, R47.reuse, R9 ;  /* 0x000000092f057220 */ /* 0x040fe20000400000 */
        /* <DEDUP_REMOVED lines=16> */
[----:B------:R-:W-:Y:S02]  /*5dd0*/  HADD2.F32 R32, -RZ, R57.H1_H1 ;  /* 0x30000039ff207230 */ /* 0x000fe40000004100 */
[C---:B------:R-:W-:Y:S01]  /*5de0*/  FMUL R26, R47.reuse, R30 ;  /* 0x0000001e2f1a7220 */ /* 0x040fe20000400000 */
[----:B------:R-:W-:Y:S01]  /*5df0*/  FMUL R29, R47, R33 ;  /* 0x000000212f1d7220 */ /* 0x000fe20000400000 */
[--C-:B------:R-:W-:Y:S02]  /*5e00*/  HADD2.F32 R33, -RZ, R58.reuse.H0_H0 ;  /* 0x2000003aff217230 */ /* 0x100fe40000004100 */
[----:B------:R-:W-:Y:S01]  /*5e10*/  FFMA R3, R49, R52, R3 ;  /* 0x0000003431037223 */ /* 0x000fe20000000003 */
[C---:B------:R-:W-:Y:S01]  /*5e20*/  FMUL R7, R47.reuse, R7 ;  /* 0x000000072f077220 */ /* 0x040fe20000400000 */
[----:B------:R-:W-:Y:S01]  /*5e30*/  FMUL R30, R47, R34 ;  /* 0x000000222f1e7220 */ /* 0x000fe20000400000 */
[----:B------:R-:W-:Y:S01]  /*5e40*/  HADD2.F32 R34, -RZ, R58.H1_H1 ;  /* 0x3000003aff227230 */ /* 0x000fe20000004100 */
[----:B------:R-:W-:Y:S01]  /*5e50*/  F2FP.F16.F32.PACK_AB R52, R2, R0 ;  /* 0x000000000234723e */ /* 0x000fe200000000ff */
[--C-:B------:R-:W-:Y:S02]  /*5e60*/  HADD2.F32 R0, -RZ, R59.reuse.H0_H0 ;  /* 0x2000003bff007230 */ /* 0x100fe40000004100 */
[C---:B------:R-:W-:Y:S01]  /*5e70*/  FFMA R7, R49.reuse, R32, R7 ;  /* 0x0000002031077223 */ /* 0x040fe20000000007 */
[----:B------:R-:W-:Y:S02]  /*5e80*/  HADD2.F32 R2, -RZ, R59.H1_H1 ;  /* 0x3000003bff027230 */ /* 0x000fe40000004100 */
[C---:B------:R-:W-:Y:S01]  /*5e90*/  FFMA R4, R49.reuse, R33, R4 ;  /* 0x0000002131047223 */ /* 0x040fe20000000004 */
[C---:B------:R-:W-:Y:S01]  /*5ea0*/  FFMA R5, R49.reuse, R34, R5 ;  /* 0x0000002231057223 */ /* 0x040fe20000000005 */
[----:B------:R-:W-:Y:S01]  /*5eb0*/  FFMA R6, R49, R0, R6 ;  /* 0x0000000031067223 */ /* 0x000fe20000000006 */
[--C-:B------:R-:W-:Y:S02]  /*5ec0*/  HADD2.F32 R0, -RZ, R60.reuse.H0_H0 ;  /* 0x2000003cff007230 */ /* 0x100fe40000004100 */
[----:B------:R-:W-:Y:S01]  /*5ed0*/  FMUL R11, R47, R11 ;  /* 0x0000000b2f0b7220 */ /* 0x000fe20000400000 */
[----:B------:R-:W-:Y:S01]  /*5ee0*/  F2FP.F16.F32.PACK_AB R53, R7, R3 ;  /* 0x000000030735723e */ /* 0x000fe200000000ff */
[--C-:B------:R-:W-:Y:S02]  /*5ef0*/  HADD2.F32 R3, -RZ, R61.reuse.H0_H0 ;  /* 0x2000003dff037230 */ /* 0x100fe40000004100 */
[----:B------:R-:W-:Y:S01]  /*5f00*/  FMUL R15, R47, R15 ;  /* 0x0000000f2f0f7220 */ /* 0x000fe20000400000 */
[C---:B------:R-:W-:Y:S01]  /*5f10*/  FFMA R11, R49.reuse, R2, R11 ;  /* 0x00000002310b7223 */ /* 0x040fe2000000000b */
[----:B------:R-:W-:Y:S02]  /*5f20*/  HADD2.F32 R2, -RZ, R60.H1_H1 ;  /* 0x3000003cff027230 */ /* 0x000fe40000004100 */
[----:B------:R-:W-:Y:S01]  /*5f30*/  FFMA R8, R49, R0, R8 ;  /* 0x0000000031087223 */ /* 0x000fe20000000008 */
[----:B------:R-:W-:Y:S02]  /*5f40*/  HADD2.F32 R0, -RZ, R61.H1_H1 ;  /* 0x3000003dff007230 */ /* 0x000fe40000004100 */
[C---:B------:R-:W-:Y:S01]  /*5f50*/  FMUL R19, R47.reuse, R19 ;  /* 0x000000132f137220 */ /* 0x040fe20000400000 */
[----:B------:R-:W-:Y:S01]  /*5f60*/  FMUL R23, R47, R23 ;  /* 0x000000172f177220 */ /* 0x000fe20000400000 */
[C---:B------:R-:W-:Y:S01]  /*5f70*/  FFMA R9, R49.reuse, R2, R9 ;  /* 0x0000000231097223 */ /* 0x040fe20000000009 */
[C---:B------:R-:W-:Y:S01]  /*5f80*/  FFMA R10, R49.reuse, R3, R10 ;  /* 0x00000003310a7223 */ /* 0x040fe2000000000a */
[----:B------:R-:W-:Y:S01]  /*5f90*/  FFMA R15, R49, R0, R15 ;  /* 0x00000000310f7223 */ /* 0x000fe2000000000f */
[--C-:B------:R-:W-:Y:S02]  /*5fa0*/  HADD2.F32 R2, -RZ, R62.reuse.H0_H0 ;  /* 0x2000003eff027230 */ /* 0x100fe40000004100 */
[----:B------:R-:W-:Y:S01]  /*5fb0*/  FMUL R27, R47, R27 ;  /* 0x0000001b2f1b7220 */ /* 0x000fe20000400000 */
[----:B------:R-:W-:Y:S01]  /*5fc0*/  HADD2.F32 R0, -RZ, R62.H1_H1 ;  /* 0x3000003eff007230 */ /* 0x000fe20000004100 */
[----:B------:R-:W-:Y:S01]  /*5fd0*/  F2FP.F16.F32.PACK_AB R54, R5, R4 ;  /* 0x000000040536723e */ /* 0x000fe200000000ff */
[--C-:B------:R-:W-:Y:S02]  /*5fe0*/  HADD2.F32 R3, -RZ, R63.reuse.H0_H0 ;  /* 0x2000003fff037230 */ /* 0x100fe40000004100 */
[C---:B------:R-:W-:Y:S01]  /*5ff0*/  FFMA R12, R49.reuse, R2, R12 ;  /* 0x00000002310c7223 */ /* 0x040fe2000000000c */
[--C-:B------:R-:W-:Y:S02]  /*6000*/  HADD2.F32 R2, -RZ, R68.reuse.H0_H0 ;  /* 0x20000044ff027230 */ /* 0x100fe40000004100 */
[C---:B------:R-:W-:Y:S01]  /*6010*/  FFMA R13, R49.reuse, R0, R13 ;  /* 0x00000000310d7223 */ /* 0x040fe2000000000d */
[----:B------:R-:W-:Y:S02]  /*6020*/  HADD2.F32 R0, -RZ, R63.H1_H1 ;  /* 0x3000003fff007230 */ /* 0x000fe40000004100 */
[----:B------:R-:W-:Y:S01]  /*6030*/  FFMA R14, R49, R3, R14 ;  /* 0x00000003310e7223 */ /* 0x000fe2000000000e */
[----:B------:R-:W-:Y:S01]  /*6040*/  HADD2.F32 R3, -RZ, R68.H1_H1 ;  /* 0x30000044ff037230 */ /* 0x000fe20000004100 */
[----:B------:R-:W-:Y:S01]  /*6050*/  F2FP.F16.F32.PACK_AB R55, R11, R6 ;  /* 0x000000060b37723e */ /* 0x000fe200000000ff */
[----:B------:R-:W-:Y:S01]  /*6060*/  FMUL R31, R47, R31 ;  /* 0x0000001f2f1f7220 */ /* 0x000fe20000400000 */
[C---:B------:R-:W-:Y:S01]  /*6070*/  FFMA R19, R49.reuse, R0, R19 ;  /* 0x0000000031137223 */ /* 0x040fe20000000013 */
[--C-:B------:R-:W-:Y:S02]  /*6080*/  HADD2.F32 R0, -RZ, R69.reuse.H0_H0 ;  /* 0x20000045ff007230 */ /* 0x100fe40000004100 */
[C---:B------:R-:W-:Y:S01]  /*6090*/  FFMA R16, R49.reuse, R2, R16 ;  /* 0x0000000231107223 */ /* 0x040fe20000000010 */
[----:B------:R1:W-:Y:S01]  /*60a0*/  STS.128 [R67], R52 ;  /* 0x0000003443007388 */ /* 0x0003e20000000c00 */
[C---:B------:R-:W-:Y:S01]  /*60b0*/  FFMA R17, R49.reuse, R3, R17 ;  /* 0x0000000331117223 */ /* 0x040fe20000000011 */
[----:B------:R-:W-:Y:S02]  /*60c0*/  HADD2.F32 R2, -RZ, R69.H1_H1 ;  /* 0x30000045ff027230 */ /* 0x000fe40000004100 */
[----:B------:R-:W-:Y:S01]  /*60d0*/  FFMA R18, R49, R0, R18 ;  /* 0x0000000031127223 */ /* 0x000fe20000000012 */
[--C-:B------:R-:W-:Y:S01]  /*60e0*/  HADD2.F32 R0, -RZ, R70.reuse.H0_H0 ;  /* 0x20000046ff007230 */ /* 0x100fe20000004100 */
[----:B------:R-:W-:Y:S01]  /*60f0*/  F2FP.F16.F32.PACK_AB R8, R9, R8 ;  /* 0x000000080908723e */ /* 0x000fe200000000ff */
[--C-:B------:R-:W-:Y:S02]  /*6100*/  HADD2.F32 R3, -RZ, R71.reuse.H0_H0 ;  /* 0x20000047ff037230 */ /* 0x100fe40000004100 */
[C---:B------:R-:W-:Y:S01]  /*6110*/  FFMA R23, R49.reuse, R2, R23 ;  /* 0x0000000231177223 */ /* 0x040fe20000000017 */
[----:B------:R-:W-:Y:S02]  /*6120*/  HADD2.F32 R2, -RZ, R70.H1_H1 ;  /* 0x30000046ff027230 */ /* 0x000fe40000004100 */
[----:B------:R-:W-:Y:S01]  /*6130*/  FFMA R20, R49, R0, R20 ;  /* 0x0000000031147223 */ /* 0x000fe20000000014 */
[----:B------:R-:W-:Y:S01]  /*6140*/  HADD2.F32 R0, -RZ, R71.H1_H1 ;  /* 0x30000047ff007230 */ /* 0x000fe20000004100 */
[----:B------:R-:W-:Y:S01]  /*6150*/  F2FP.F16.F32.PACK_AB R9, R15, R10 ;  /* 0x0000000a0f09723e */ /* 0x000fe200000000ff */
[----:B------:R-:W-:Y:S02]  /*6160*/  HADD2.F32 R4, -RZ, R79.H0_H0 ;  /* 0x2000004fff047230 */ /* 0x000fe40000004100 */
[C---:B------:R-:W-:Y:S01]  /*6170*/  FFMA R21, R49.reuse, R2, R21 ;  /* 0x0000000231157223 */ /* 0x040fe20000000015 */
[C---:B------:R-:W-:Y:S01]  /*6180*/  FFMA R22, R49.reuse, R3, R22 ;  /* 0x0000000331167223 */ /* 0x040fe20000000016 */
[----:B------:R-:W-:Y:S01]  /*6190*/  FFMA R27, R49, R0, R27 ;  /* 0x00000000311b7223 */ /* 0x000fe2000000001b */
[--C-:B------:R-:W-:Y:S01]  /*61a0*/  HADD2.F32 R2, -RZ, R76.reuse.H0_H0 ;  /* 0x2000004cff027230 */ /* 0x100fe20000004100 */
[----:B------:R-:W-:Y:S01]  /*61b0*/  F2FP.F16.F32.PACK_AB R10, R13, R12 ;  /* 0x0000000c0d0a723e */ /* 0x000fe200000000ff */
[----:B------:R-:W-:Y:S01]  /*61c0*/  HADD2.F32 R0, -RZ, R76.H1_H1 ;  /* 0x3000004cff007230 */ /* 0x000fe20000004100 */
[----:B------:R-:W-:Y:S01]  /*61d0*/  F2FP.F16.F32.PACK_AB R11, R19, R14 ;  /* 0x0000000e130b723e */ /* 0x000fe200000000ff */
[--C-:B------:R-:W-:Y:S02]  /*61e0*/  HADD2.F32 R3, -RZ, R77.reuse.H0_H0 ;  /* 0x2000004dff037230 */ /* 0x100fe40000004100 */
[C---:B------:R-:W-:Y:S01]  /*61f0*/  FFMA R24, R49.reuse, R2, R24 ;  /* 0x0000000231187223 */ /* 0x040fe20000000018 */
[--C-:B------:R-:W-:Y:S02]  /*6200*/  HADD2.F32 R2, -RZ, R78.reuse.H0_H0 ;  /* 0x2000004eff027230 */ /* 0x100fe40000004100 */
[C---:B------:R-:W-:Y:S01]  /*6210*/  FFMA R25, R49.reuse, R0, R25 ;  /* 0x0000000031197223 */ /* 0x040fe20000000019 */
[----:B------:R1:W-:Y:S01]  /*6220*/  STS.128 [R66+0x10], R8 ;  /* 0x0000100842007388 */ /* 0x0003e20000000c00 */
[----:B------:R-:W-:Y:S02]  /*6230*/  HADD2.F32 R0, -RZ, R77.H1_H1 ;  /* 0x3000004dff007230 */ /* 0x000fe40000004100 */
[----:B------:R-:W-:Y:S01]  /*6240*/  FFMA R26, R49, R3, R26 ;  /* 0x00000003311a7223 */ /* 0x000fe2000000001a */
[----:B------:R-:W-:Y:S01]  /*6250*/  HADD2.F32 R3, -RZ, R78.H1_H1 ;  /* 0x3000004eff037230 */ /* 0x000fe20000004100 */
[----:B------:R-:W-:Y:S01]  /*6260*/  F2FP.F16.F32.PACK_AB R16, R17, R16 ;  /* 0x000000101110723e */ /* 0x000fe200000000ff */
[----:B------:R-:W-:Y:S01]  /*6270*/  HADD2.F32 R5, -RZ, R79.H1_H1 ;  /* 0x3000004fff057230 */ /* 0x000fe20000004100 */
[----:B------:R-:W-:Y:S01]  /*6280*/  F2FP.F16.F32.PACK_AB R17, R23, R18 ;  /* 0x000000121711723e */ /* 0x000fe200000000ff */
[----:B------:R-:W-:Y:S01]  /*6290*/  FFMA R31, R49, R0, R31 ;  /* 0x00000000311f7223 */ /* 0x000fe2000000001f */
[----:B------:R-:W-:Y:S01]  /*62a0*/  FMUL R35, R47, R35 ;  /* 0x000000232f237220 */ /* 0x000fe20000400000 */
[----:B------:R-:W-:Y:S01]  /*62b0*/  F2FP.F16.F32.PACK_AB R18, R21, R20 ;  /* 0x000000141512723e */ /* 0x000fe200000000ff */
[----:B------:R-:W-:Y:S01]  /*62c0*/  FFMA R28, R49, R2, R28 ;  /* 0x00000002311c7223 */ /* 0x000fe2000000001c */
[----:B------:R-:W-:Y:S01]  /*62d0*/  F2FP.F16.F32.PACK_AB R19, R27, R22 ;  /* 0x000000161b13723e */ /* 0x000fe200000000ff */
[C---:B------:R-:W-:Y:S01]  /*62e0*/  FFMA R29, R49.reuse, R3, R29 ;  /* 0x00000003311d7223 */ /* 0x040fe2000000001d */
[C---:B------:R-:W-:Y:S01]  /*62f0*/  FFMA R30, R49.reuse, R4, R30 ;  /* 0x00000004311e7223 */ /* 0x040fe2000000001e */
[----:B------:R-:W-:Y:S01]  /*6300*/  FFMA R35, R49, R5, R35 ;  /* 0x0000000531237223 */ /* 0x000fe20000000023 */
[----:B------:R-:W-:Y:S01]  /*6310*/  F2FP.F16.F32.PACK_AB R24, R25, R24 ;  /* 0x000000181918723e */ /* 0x000fe200000000ff */
[----:B------:R1:W-:Y:S01]  /*6320*/  STS.128 [R65+0x20], R16 ;  /* 0x0000201041007388 */ /* 0x0003e20000000c00 */
[----:B------:R-:W-:Y:S02]  /*6330*/  F2FP.F16.F32.PACK_AB R25, R31, R26 ;  /* 0x0000001a1f19723e */ /* 0x000fe400000000ff */
[----:B------:R-:W-:Y:S02]  /*6340*/  F2FP.F16.F32.PACK_AB R26, R29, R28 ;  /* 0x0000001c1d1a723e */ /* 0x000fe400000000ff */
[----:B------:R-:W-:Y:S05]  /*6350*/  F2FP.F16.F32.PACK_AB R27, R35, R30 ;  /* 0x0000001e231b723e */ /* 0x000fea00000000ff */
[----:B------:R1:W-:Y:S01]  /*6360*/  STS.128 [R64+0x10], R24 ;  /* 0x0000101840007388 */ /* 0x0003e20000000c00 */
[----:B------:R-:W-:Y:S01]  /*6370*/  @!PT LDS RZ, [RZ] ;  /* 0x00000000fffff984 */ /* 0x000fe20000000800 */
[----:B------:R-:W-:Y:S01]  /*6380*/  @!PT LDS RZ, [RZ] ;  /* 0x00000000fffff984 */ /* 0x000fe20000000800 */
[----:B------:R-:W-:Y:S01]  /*6390*/  @!PT LDS RZ, [RZ] ;  /* 0x00000000fffff984 */ /* 0x000fe20000000800 */
[----:B------:R-:W-:Y:S01]  /*63a0*/  @!PT LDS RZ, [RZ] ;  /* 0x00000000fffff984 */ /* 0x000fe20000000800 */
[----:B------:R2:W-:Y:S07]  /*63b0*/  MEMBAR.ALL.CTA ;  /* 0x0000000000007992 */ /* 0x0005ee0000008000 */
[----:B--2---:R-:W2:Y:S02]  /*63c0*/  FENCE.VIEW.ASYNC.S ;  /* 0x00000000000073c6 */ /* 0x004ea40000000000 */
[----:B--2---:R-:W-:Y:S06]  /*63d0*/  BAR.SYNC.DEFER_BLOCKING 0x1, 0x80 ;  /* 0x0042000000007b1d */ /* 0x004fec0000010000 */
[----:B------:R-:W-:Y:S05]  /*63e0*/  @P0 BRA `(.L_x_97) ;  /* 0x00000000001c0947 */ /* 0x000fea0003800000 */
[----:B------:R-:W-:Y:S01]  /*63f0*/  R2UR UR4, R72 ;  /* 0x00000000480472ca */ /* 0x000fe200000e0000 */
[----:B------:R-:W-:Y:S01]  /*6400*/  UIADD3 UR6, UP0, UPT, UR54, 0x680, URZ ;  /* 0x0000068036067890 */ /* 0x000fe2000ff1e0ff */
[----:B------:R-:W-:Y:S03]  /*6410*/  UMOV UR43, UR36 ;  /* 0x00000024002b7c82 */ /* 0x000fe60008000000 */
[----:B------:R-:W-:Y:S08]  /*6420*/  UIADD3.X UR7, UPT, UPT, URZ, UR55, URZ, UP0, !UPT ;  /* 0x00000037ff077290 */ /* 0x000ff000087fe4ff */
[----:B------:R-:W-:Y:S09]  /*6430*/  UIADD3 UR40, UPT, UPT, UR48, 0x200, UR4 ;  /* 0x0000020030287890 */ /* 0x000ff2000fffe004 */
[----:B------:R2:W-:Y:S02]  /*6440*/  UTMASTG.3D [UR40], [UR6] ;  /* 0x00000028060073b5 */ /* 0x0005e40008010000 */
[----:B--2---:R0:W-:Y:S02]  /*6450*/  UTMACMDFLUSH ;  /* 0x00000000000079b7 */ /* 0x0041e40000000000 */
.L_x_97:
[----:B------:R-:W-:Y:S05]  /*6460*/  BSYNC.RECONVERGENT B0 ;  /* 0x0000000000007941 */ /* 0x000fea0003800200 */
.L_x_96:
[----:B------:R-:W-:Y:S01]  /*6470*/  UIADD3 UR40, UPT, UPT, UR56, 0x1, URZ ;  /* 0x0000000138287890 */ /* 0x000fe2000fffe0ff */
[----:B------:R-:W-:Y:S03]  /*6480*/  BSSY.RECONVERGENT B0, `(.L_x_98) ;  /* 0x0000005000007945 */ /* 0x000fe60003800200 */
[----:B------:R-:W-:Y:S04]  /*6490*/  UISETP.NE.AND UP0, UPT, UR40, 0x3, UPT ;  /* 0x000000032800788c */ /* 0x000fe8000bf05270 */
[----:B------:R-:W-:Y:S01]  /*64a0*/  USEL UR43, UR40, URZ, UP0 ;  /* 0x000000ff282b7287 */ /* 0x000fe20008000000 */
[----:B------:R-:W-:Y:S11]  /*64b0*/  @P0 BRA `(.L_x_99) ;  /* 0x0000000000040947 */ /* 0x000ff60003800000 */
[----:B------:R-:W-:Y:S04]  /*64c0*/  DEPBAR.LE SB0, 0x1 ;  /* 0x000080400000791a */ /* 0x000fe80000000000 */
.L_x_99:
[----:B------:R-:W-:Y:S05]  /*64d0*/  BSYNC.RECONVERGENT B0 ;  /* 0x0000000000007941 */ /* 0x000fea0003800200 */
.L_x_98:
[----:B------:R-:W-:Y:S01]  /*64e0*/  BAR.SYNC.DEFER_BLOCKING 0x1, 0x80 ;  /* 0x0042000000007b1d */ /* 0x000fe20000010000 */
[----:B------:R-:W-:Y:S01]  /*64f0*/  ISETP.NE.AND P1, PT, R104, RZ, PT ;  /* 0x000000ff6800720c */ /* 0x000fe20003f25270 */
[----:B------:R-:W-:Y:S01]  /*6500*/  UISETP.NE.AND UP0, UPT, UR50, URZ, UPT ;  /* 0x000000ff3200728c */ /* 0x000fe2000bf05270 */
[----:B------:R-:W-:Y:S11]  /*6510*/  LEA R2, R74, UR48, 0x3 ;  /* 0x000000304a027c11 */ /* 0x000ff6000f8e18ff */
[----:B------:R-:W-:Y:S01]  /*6520*/  @P1 SHF.L.U32 R3, R107, 0x1f, RZ ;  /* 0x0000001f6b031819 */ /* 0x000fe200000006ff */
[----:B------:R-:W-:Y:S06]  /*6530*/  BRA.U !UP0, `(.L_x_100) ;  /* 0x0000000108247547 */ /* 0x000fec000b800000 */
[----:B------:R-:W-:Y:S01]  /*6540*/  IMAD.U32 R4, RZ, RZ, UR49 ;  /* 0x00000031ff047e24 */ /* 0x000fe2000f8e00ff */
[----:B------:R-:W-:Y:S01]  /*6550*/  MOV R0, UR37 ;  /* 0x0000002500007c02 */ /* 0x000fe20008000f00 */
[----:B------:R-:W-:Y:S03]  /*6560*/  UIADD3 UR49, UPT, UPT, UR49, 0x1, URZ ;  /* 0x0000000131317890 */ /* 0x000fe6000fffe0ff */
[----:B------:R-:W-:Y:S01]  /*6570*/  @P1 LEA R4, R4, UR48, 0x3 ;  /* 0x0000003004041c11 */ /* 0x000fe2000f8e18ff */
[----:B------:R-:W-:Y:S04]  /*6580*/  UISETP.NE.AND UP0, UPT, UR49, 0x3, UPT ;  /* 0x000000033100788c */ /* 0x000fe8000bf05270 */
[----:B------:R-:W-:Y:S01]  /*6590*/  @P1 VIADD R4, R4, 0x78 ;  /* 0x0000007804041836 */ /* 0x000fe20000000000 */
[----:B------:R-:W-:Y:S04]  /*65a0*/  USEL UR49, UR49, URZ, UP0 ;  /* 0x000000ff31317287 */ /* 0x000fe80008000000 */
[----:B------:R-:W-:Y:S04]  /*65b0*/  @P1 PRMT R0, R0, 0x654, R4 ;  /* 0x0000065400001816 */ /* 0x000fe80000000004 */
[----:B------:R2:W-:Y:S04]  /*65c0*/  @P1 SYNCS.ARRIVE.TRANS64.RED.A1T0 RZ, [R0+URZ], RZ ;  /* 0x000000ff00ff19a7 */ /* 0x0005e800081004ff */
.L_x_100:
[----:B------:R-:W4:Y:S01]  /*65d0*/  @P1 SYNCS.PHASECHK.TRANS64.TRYWAIT P0, [R2+URZ+0x60], R3 ;  /* 0x00006003020015a7 */ /* 0x000f2200080011ff */
[----:B------:R-:W-:Y:S01]  /*65e0*/  BSSY B1, `(.L_x_101) ;  /* 0x0000015000017945 */ /* 0x000fe20003800000 */
[----:B----4-:R-:W-:Y:S03]  /*65f0*/  @P1 SEL R75, RZ, 0x1, !P0 ;  /* 0x00000001ff4b1807 */ /* 0x010fe60004000000 */
[----:B------:R-:W-:Y:S05]  /*6600*/  @!P1 BRA `(.L_x_102) ;  /* 0x0000000000489947 */ /* 0x000fea0003800000 */
[----:B------:R-:W-:Y:S01]  /*6610*/  ISETP.NE.AND P1, PT, R108, RZ, PT ;  /* 0x000000ff6c00720c */ /* 0x000fe20003f25270 */
[----:B------:R-:W-:Y:S01]  /*6620*/  BSSY B0, `(.L_x_103) ;  /* 0x000000a000007945 */ /* 0x000fe20003800000 */
[----:B------:R-:W-:Y:S11]  /*6630*/  ISETP.NE.AND P0, PT, R75, RZ, PT ;  /* 0x000000ff4b00720c */ /* 0x000ff60003f05270 */
[----:B------:R-:W-:Y:S04]  /*6640*/  @P1 IMAD R74, R74, 0x2000, R99 ;  /* 0x000020004a4a1824 */ /* 0x000fe800078e0263 */
[----:B------:R-:W-:Y:S01]  /*6650*/  @P1 IMAD.IADD R4, R106, 0x1, R74 ;  /* 0x000000016a041824 */ /* 0x000fe200078e024a */
[----:B------:R-:W-:Y:S03]  /*6660*/  @P1 IADD3 R3, PT, PT, R105, R74, RZ ;  /* 0x0000004a69031210 */ /* 0x000fe60007ffe0ff */
[----:B--2---:R-:W-:Y:S01]  /*6670*/  @P1 IMAD.IADD R0, R98, 0x1, R4 ;  /* 0x0000000162001824 */ /* 0x004fe200078e0204 */
[----:B------:R-:W-:Y:S06]  /*6680*/  @P0 BRA `(.L_x_104) ;  /* 0x00000000000c0947 */ /* 0x000fec0003800000 */
[----:B------:R-:W-:Y:S04]  /*6690*/  SHF.L.U32 R107, R107, 0x1f, RZ ;  /* 0x0000001f6b6b7819 */ /* 0x000fe800000006ff */
[----:B------:R-:W2:Y:S02]  /*66a0*/  SYNCS.PHASECHK.TRANS64.TRYWAIT P0, [R2+URZ+0x60], R107 ;  /* 0x0000606b020075a7 */ /* 0x000ea400080011ff */
[----:B--2---:R-:W-:Y:S05]  /*66b0*/  @!P0 BRA `(.L_x_105) ;  /* 0x0000001800588947 */ /* 0x004fea0003800000 */
.L_x_104:
[----:B------:R-:W-:Y:S05]  /*66c0*/  BSYNC B0 ;  /* 0x0000000000007941 */ /* 0x000fea0003800000 */
.L_x_103:
[----:B------:R-:W-:Y:S11]  /*66d0*/  ISETP.NE.AND P0, PT, R108, RZ, PT ;  /* 0x000000ff6c00720c */ /* 0x000ff60003f05270 */
[----:B------:R-:W-:Y:S02]  /*66e0*/  @!UPT UIADD3 URZ, UPT, UPT, URZ, URZ, URZ ;  /* 0x000000fffffff290 */ /* 0x000fe4000fffe0ff */
[----:B------:R4:W1:Y:S04]  /*66f0*/  @P0 LDS.128 R56, [R74] ;  /* 0x000000004a380984 */ /* 0x0008680000000c00 */
[----:B------:R4:W1:Y:S04]  /*6700*/  @P0 LDS.128 R68, [R3+0x20] ;  /* 0x0000200003440984 */ /* 0x0008680000000c00 */
[----:B------:R4:W1:Y:S04]  /*6710*/  @P0 LDS.128 R60, [R4+0x10] ;  /* 0x00001000043c0984 */ /* 0x0008680000000c00 */
[----:B------:R4:W1:Y:S02]  /*6720*/  @P0 LDS.128 R76, [R0+0x10] ;  /* 0x00001000004c0984 */ /* 0x0008640000000c00 */
.L_x_102:
[----:B------:R-:W-:Y:S05]  /*6730*/  BSYNC B1 ;  /* 0x0000000000017941 */ /* 0x000fea0003800000 */
.L_x_101:
[----:B--2-4-:R-:W-:Y:S05]  /*6740*/  VIADD R0, R48, 0x20 ;  /* 0x0000002030007836 */ /* 0x014fea0000000000 */
[----:B------:R-:W-:Y:S04]  /*6750*/  SHF.R.U32.HI R0, RZ, 0x15, R0 ;  /* 0x00000015ff007819 */ /* 0x000fe80000011600 */
[----:B------:R-:W-:Y:S11]  /*6760*/  LOP3.LUT P0, RZ, R0, 0x3, R92, 0x48, !PT ;  /* 0x0000000300ff7812 */ /* 0x000ff6000780485c */
[----:B------:R-:W-:Y:S02]  /*6770*/  @!UPT UIADD3 URZ, UPT, UPT, URZ, URZ, URZ ;  /* 0x000000fffffff290 */ /* 0x000fe4000fffe0ff */
[----:B------:R-:W-:Y:S05]  /*6780*/  @!P0 BRA `(.L_x_106) ;  /* 0x0000000000408947 */ /* 0x000fea0003800000 */
[----:B------:R-:W2:Y:S01]  /*6790*/  LDCU.64 UR8, c[0x4][0x70] ;  /* 0x01000e00ff0877ac */ /* 0x000ea20008000a00 */
[----:B------:R-:W-:Y:S01]  /*67a0*/  MOV R3, 0x0 ;  /* 0x0000000000037802 */ /* 0x000fe20000000f00 */
[----:B------:R-:W-:Y:S02]  /*67b0*/  HFMA2 R12, -RZ, RZ, 0, 5.9604644775390625e-08 ;  /* 0x00000001ff0c7431 */ /* 0x000fe400000001ff */
[----:B-1----:R-:W-:Y:S02]  /*67c0*/  IMAD.MOV.U32 R8, RZ, RZ, 0x192 ;  /* 0x00000192ff087424 */ /* 0x002fe400078e00ff */
[----:B------:R-:W-:Y:S01]  /*67d0*/  IMAD.MOV.U32 R13, RZ, RZ, RZ ;  /* 0x000000ffff0d7224 */ /* 0x000fe200078e00ff */
[----:B------:R-:W1:Y:S01]  /*67e0*/  LDCU.64 UR6, c[0x4][0x78] ;  /* 0x01000f00ff0677ac */ /* 0x000e620008000a00 */
[----:B------:R-:W4:Y:S01]  /*67f0*/  LDC.64 R2, c[0x4][R3] ;  /* 0x0100000003027b82 */ /* 0x000f220000000a00 */
[----:B------:R-:W5:Y:S01]  /*6800*/  LDCU.64 UR4, c[0x4][0x10] ;  /* 0x01000200ff0477ac */ /* 0x000f620008000a00 */
[----:B--2---:R-:W-:Y:S01]  /*6810*/  MOV R5, UR9 ;  /* 0x0000000900057c02 */ /* 0x004fe20008000f00 */
[----:B------:R-:W-:Y:S01]  /*6820*/  IMAD.U32 R4, RZ, RZ, UR8 ;  /* 0x00000008ff047e24 */ /* 0x000fe2000f8e00ff */
[----:B-1----:R-:W-:Y:S01]  /*6830*/  MOV R7, UR7 ;  /* 0x0000000700077c02 */ /* 0x002fe20008000f00 */
[----:B------:R-:W-:Y:S01]  /*6840*/  IMAD.U32 R6, RZ, RZ, UR6 ;  /* 0x00000006ff067e24 */ /* 0x000fe2000f8e00ff */
[----:B-----5:R-:W-:Y:S01]  /*6850*/  MOV R11, UR5 ;  /* 0x00000005000b7c02 */ /* 0x020fe20008000f00 */
[----:B------:R-:W-:Y:S02]  /*6860*/  IMAD.U32 R10, RZ, RZ, UR4 ;  /* 0x00000004ff0a7e24 */ /* 0x000fe4000f8e00ff */
[----:B------:R-:W-:Y:S07]  /*6870*/  LEPC R20, `(.L_x_106) ;  /* 0x000000001014794e */ /* 0x000fee0000000000 */
[----:B---34-:R-:W-:Y:S05]  /*6880*/  CALL.ABS.NOINC R2 ;  /* 0x0000000002007343 */ /* 0x018fea0003c00000 */
.L_x_106:
[----:B------:R-:W-:Y:S01]  /*6890*/  ISETP.NE.AND P0, PT, R100, RZ, PT ;  /* 0x000000ff6400720c */ /* 0x000fe20003f05270 */
[----:B------:R-:W-:Y:S05]  /*68a0*/  WARPSYNC.ALL ;  /* 0x0000000000007948 */ /* 0x000fea0003800000 */
[----:B------:R-:W-:Y:S01]  /*68b0*/  R2UR UR4, R48 ;  /* 0x00000000300472ca */ /* 0x000fe200000e0000 */
[--C-:B-1----:R-:W-:Y:S01]  /*68c0*/  HADD2.F32 R0, -RZ, R56.reuse.H0_H0 ;  /* 0x20000038ff007230 */ /* 0x102fe20000004100 */
[----:B------:R-:W-:Y:S01]  /*68d0*/  R2UR UR5, R73 ;  /* 0x00000000490572ca */ /* 0x000fe200000e0000 */
[----:B------:R-:W-:Y:S01]  /*68e0*/  HADD2.F32 R2, -RZ, R56.H1_H1 ;  /* 0x30000038ff027230 */ /* 0x000fe20000004100 */
[----:B------:R-:W-:Y:S01]  /*68f0*/  USHF.L.U32 UR8, UR43, 0xd, URZ ;  /* 0x0000000d2b087899 */ /* 0x000fe200080006ff */
[--C-:B------:R-:W-:Y:S01]  /*6900*/  HADD2.F32 R3, -RZ, R57.reuse.H0_H0 ;  /* 0x20000039ff037230 */ /* 0x100fe20000004100 */
[----:B------:R-:W-:Y:S01]  /*6910*/  BSSY.RECONVERGENT B0, `(.L_x_107) ;  /* 0x000008b000007945 */ /* 0x000fe20003800200 */
[----:B------:R-:W-:Y:S02]  /*6920*/  HADD2.F32 R48, -RZ, R57.H1_H1 ;  /* 0x30000039ff307230 */ /* 0x000fe40000004100 */
[--C-:B------:R-:W-:Y:S02]  /*6930*/  HADD2.F32 R50, -RZ, R58.reuse.H0_H0 ;  /* 0x2000003aff327230 */ /* 0x100fe40000004100 */
[----:B------:R-:W-:Y:S02]  /*6940*/  HADD2.F32 R51, -RZ, R58.H1_H1 ;  /* 0x3000003aff337230 */ /* 0x000fe40000004100 */
[----:B------:R-:W1:Y:S01]  /*6950*/  LDTM.x32 R4, tmem[UR4+0x20] ;  /* 0x00002004000479ee */ /* 0x000e6200082c0000 */
[----:B------:R-:W-:Y:S01]  /*6960*/  NOP ;  /* 0x0000000000007918 */ /* 0x000fe20000000000 */
[----:B------:R-:W-:Y:S01]  /*6970*/  UIADD3 UR5, UPT, UPT, UR5, 0xe0, URZ ;  /* 0x000000e005057890 */ /* 0x000fe2000fffe0ff */
[--C-:B------:R-:W-:Y:S02]  /*6980*/  HADD2.F32 R52, -RZ, R59.reuse.H0_H0 ;  /* 0x2000003bff347230 */ /* 0x100fe40000004100 */
[----:B------:R-:W-:Y:S01]  /*6990*/  HADD2.F32 R53, -RZ, R59.H1_H1 ;  /* 0x3000003bff357230 */ /* 0x000fe20000004100 */
[----:B------:R-:W-:Y:S01]  /*69a0*/  UPRMT UR5, UR37, 0x654, UR5 ;  /* 0x0000065425057896 */ /* 0x000fe20008000005 */
[--C-:B------:R-:W-:Y:S02]  /*69b0*/  HADD2.F32 R54, -RZ, R60.reuse.H0_H0 ;  /* 0x2000003cff367230 */ /* 0x100fe40000004100 */
[----:B------:R-:W-:Y:S02]  /*69c0*/  HADD2.F32 R55, -RZ, R60.H1_H1 ;  /* 0x3000003cff377230 */ /* 0x000fe40000004100 */
[--C-:B------:R-:W-:Y:S02]  /*69d0*/  HADD2.F32 R56, -RZ, R61.reuse.H0_H0 ;  /* 0x2000003dff387230 */ /* 0x100fe40000004100 */
[----:B------:R-:W-:Y:S02]  /*69e0*/  HADD2.F32 R57, -RZ, R61.H1_H1 ;  /* 0x3000003dff397230 */ /* 0x000fe40000004100 */
[----:B-1----:R-:W-:Y:S01]  /*69f0*/  SYNCS.ARRIVE.TRANS64.RED.A1T0 RZ, [UR5], RZ ;  /* 0x000000ffffff79a7 */ /* 0x002fe20008100405 */
[--C-:B------:R-:W-:Y:S02]  /*6a00*/  HADD2.F32 R58, -RZ, R62.reuse.H0_H0 ;  /* 0x2000003eff3a7230 */ /* 0x100fe40000004100 */
[----:B------:R-:W-:Y:S02]  /*6a10*/  HADD2.F32 R59, -RZ, R62.H1_H1 ;  /* 0x3000003eff3b7230 */ /* 0x000fe40000004100 */
[--C-:B------:R-:W-:Y:S02]  /*6a20*/  HADD2.F32 R60, -RZ, R63.reuse.H0_H0 ;  /* 0x2000003fff3c7230 */ /* 0x100fe40000004100 */
[----:B------:R-:W-:Y:S02]  /*6a30*/  HADD2.F32 R61, -RZ, R63.H1_H1 ;  /* 0x3000003fff3d7230 */ /* 0x000fe40000004100 */
[C---:B------:R-:W-:Y:S01]  /*6a40*/  FMUL R4, R47.reuse, R4 ;  /* 0x000000042f047220 */ /* 0x040fe20000400000 */
[C---:B------:R-:W-:Y:S01]  /*6a50*/  FMUL R5, R47.reuse, R5 ;  /* 0x000000052f057220 */ /* 0x040fe20000400000 */
[C---:B------:R-:W-:Y:S01]  /*6a60*/  FMUL R6, R47.reuse, R6 ;  /* 0x000000062f067220 */ /* 0x040fe20000400000 */
[----:B------:R-:W-:Y:S01]  /*6a70*/  FMUL R7, R47, R7 ;  /* 0x000000072f077220 */ /* 0x000fe20000400000 */
[C---:B------:R-:W-:Y:S01]  /*6a80*/  FFMA R4, R49.reuse, R0, R4 ;  /* 0x0000000031047223 */ /* 0x040fe20000000004 */
[C---:B------:R-:W-:Y:S01]  /*6a90*/  FFMA R5, R49.reuse, R2, R5 ;  /* 0x0000000231057223 */ /* 0x040fe20000000005 */
[C---:B------:R-:W-:Y:S01]  /*6aa0*/  FFMA R6, R49.reuse, R3, R6 ;  /* 0x0000000331067223 */ /* 0x040fe20000000006 */
[----:B------:R-:W-:Y:S01]  /*6ab0*/  FFMA R7, R49, R48, R7 ;  /* 0x0000003031077223 */ /* 0x000fe20000000007 */
[C---:B------:R-:W-:Y:S01]  /*6ac0*/  FMUL R8, R47.reuse, R8 ;  /* 0x000000082f087220 */ /* 0x040fe20000400000 */
[----:B------:R-:W-:Y:S01]  /*6ad0*/  FMUL R9, R47, R9 ;  /* 0x000000092f097220 */ /* 0x000fe20000400000 */
[----:B------:R-:W-:Y:S01]  /*6ae0*/  F2FP.F16.F32.PACK_AB R4, R5, R4 ;  /* 0x000000040504723e */ /* 0x000fe200000000ff */
[----:B------:R-:W-:Y:S01]  /*6af0*/  FMUL R0, R47, R10 ;  /* 0x0000000a2f007220 */ /* 0x000fe20000400000 */
[----:B------:R-:W-:Y:S01]  /*6b00*/  F2FP.F16.F32.PACK_AB R5, R7, R6 ;  /* 0x000000060705723e */ /* 0x000fe200000000ff */
[C---:B------:R-:W-:Y:S01]  /*6b10*/  FFMA R8, R49.reuse, R50, R8 ;  /* 0x0000003231087223 */ /* 0x040fe20000000008 */
[C---:B------:R-:W-:Y:S01]  /*6b20*/  FFMA R9, R49.reuse, R51, R9 ;  /* 0x0000003331097223 */ /* 0x040fe20000000009 */
[----:B------:R-:W-:Y:S01]  /*6b30*/  FFMA R0, R49, R52, R0 ;  /* 0x0000003431007223 */ /* 0x000fe20000000000 */
[C---:B------:R-:W-:Y:S01]  /*6b40*/  FMUL R2, R47.reuse, R11 ;  /* 0x0000000b2f027220 */ /* 0x040fe20000400000 */
[C---:B------:R-:W-:Y:S01]  /*6b50*/  FMUL R3, R47.reuse, R12 ;  /* 0x0000000c2f037220 */ /* 0x040fe20000400000 */
[----:B------:R-:W-:Y:S01]  /*6b60*/  FMUL R10, R47, R13 ;  /* 0x0000000d2f0a7220 */ /* 0x000fe20000400000 */
[----:B------:R-:W-:Y:S01]  /*6b70*/  F2FP.F16.F32.PACK_AB R6, R9, R8 ;  /* 0x000000080906723e */ /* 0x000fe200000000ff */
[C---:B------:R-:W-:Y:S01]  /*6b80*/  FFMA R2, R49.reuse, R53, R2 ;  /* 0x0000003531027223 */ /* 0x040fe20000000002 */
[C---:B------:R-:W-:Y:S01]  /*6b90*/  FFMA R3, R49.reuse, R54, R3 ;  /* 0x0000003631037223 */ /* 0x040fe20000000003 */
[----:B------:R-:W-:Y:S01]  /*6ba0*/  FFMA R10, R49, R55, R10 ;  /* 0x00000037310a7223 */ /* 0x000fe2000000000a */
[C---:B------:R-:W-:Y:S01]  /*6bb0*/  FMUL R11, R47.reuse, R14 ;  /* 0x0000000e2f0b7220 */ /* 0x040fe20000400000 */
[C---:B------:R-:W-:Y:S01]  /*6bc0*/  FMUL R15, R47.reuse, R15 ;  /* 0x0000000f2f0f7220 */ /* 0x040fe20000400000 */
[C---:B------:R-:W-:Y:S01]  /*6bd0*/  FMUL R12, R47.reuse, R16 ;  /* 0x000000102f0c7220 */ /* 0x040fe20000400000 */
[----:B------:R-:W-:Y:S01]  /*6be0*/  FMUL R13, R47, R17 ;  /* 0x000000112f0d7220 */ /* 0x000fe20000400000 */
[----:B------:R-:W-:Y:S01]  /*6bf0*/  FFMA R11, R49, R56, R11 ;  /* 0x00000038310b7223 */ /* 0x000fe2000000000b */
[----:B------:R-:W-:Y:S01]  /*6c00*/  FMUL R14, R47, R18 ;  /* 0x000000122f0e7220 */ /* 0x000fe20000400000 */
[----:B------:R-:W-:Y:S01]  /*6c10*/  FFMA R15, R49, R57, R15 ;  /* 0x00000039310f7223 */ /* 0x000fe2000000000f */
[--C-:B------:R-:W-:Y:S02]  /*6c20*/  HADD2.F32 R62, -RZ, R68.reuse.H0_H0 ;  /* 0x20000044ff3e7230 */ /* 0x100fe40000004100 */
[----:B------:R-:W-:Y:S01]  /*6c30*/  FMUL R19, R47, R19 ;  /* 0x000000132f137220 */ /* 0x000fe20000400000 */
[----:B------:R-:W-:Y:S01]  /*6c40*/  F2FP.F16.F32.PACK_AB R7, R2, R0 ;  /* 0x000000000207723e */ /* 0x000fe200000000ff */
[----:B------:R-:W-:Y:S01]  /*6c50*/  FFMA R12, R49, R58, R12 ;  /* 0x0000003a310c7223 */ /* 0x000fe2000000000c */
[----:B------:R-:W-:Y:S02]  /*6c60*/  HADD2.F32 R63, -RZ, R68.H1_H1 ;  /* 0x30000044ff3f7230 */ /* 0x000fe40000004100 */
[----:B------:R-:W-:Y:S01]  /*6c70*/  FMUL R16, R47, R20 ;  /* 0x000000142f107220 */ /* 0x000fe20000400000 */
[----:B------:R-:W-:Y:S01]  /*6c80*/  FFMA R13, R49, R59, R13 ;  /* 0x0000003b310d7223 */ /* 0x000fe2000000000d */
[----:B------:R1:W-:Y:S01]  /*6c90*/  STS.128 [R99+UR8], R4 ;  /* 0x0000000463007988 */ /* 0x0003e20008000c08 */
[--C-:B---3--:R-:W-:Y:S02]  /*6ca0*/  HADD2.F32 R64, -RZ, R69.reuse.H0_H0 ;  /* 0x20000045ff407230 */ /* 0x108fe40000004100 */
[----:B------:R-:W-:Y:S01]  /*6cb0*/  FMUL R17, R47, R21 ;  /* 0x000000152f117220 */ /* 0x000fe20000400000 */
[----:B------:R-:W-:Y:S01]  /*6cc0*/  FFMA R14, R49, R60, R14 ;  /* 0x0000003c310e7223 */ /* 0x000fe2000000000e */
[----:B------:R-:W-:Y:S02]  /*6cd0*/  HADD2.F32 R65, -RZ, R69.H1_H1 ;  /* 0x30000045ff417230 */ /* 0x000fe40000004100 */
[----:B------:R-:W-:Y:S01]  /*6ce0*/  FMUL R18, R47, R22 ;  /* 0x000000162f127220 */ /* 0x000fe20000400000 */
[----:B------:R-:W-:Y:S01]  /*6cf0*/  FFMA R19, R49, R61, R19 ;  /* 0x0000003d31137223 */ /* 0x000fe20000000013 */
[----:B------:R-:W-:Y:S02]  /*6d00*/  HADD2.F32 R66, -RZ, R70.H0_H0 ;  /* 0x20000046ff427230 */ /* 0x000fe40000004100 */
[----:B------:R-:W-:Y:S01]  /*6d10*/  FMUL R23, R47, R23 ;  /* 0x000000172f177220 */ /* 0x000fe20000400000 */
[--C-:B------:R-:W-:Y:S02]  /*6d20*/  HADD2.F32 R74, -RZ, R78.reuse.H0_H0 ;  /* 0x2000004eff4a7230 */ /* 0x100fe40000004100 */
[----:B------:R-:W-:Y:S01]  /*6d30*/  FFMA R16, R49, R62, R16 ;  /* 0x0000003e31107223 */ /* 0x000fe20000000010 */
[----:B------:R-:W-:Y:S01]  /*6d40*/  HADD2.F32 R75, -RZ, R78.H1_H1 ;  /* 0x3000004eff4b7230 */ /* 0x000fe20000004100 */
[----:B------:R-:W-:Y:S01]  /*6d50*/  IADD3 R78, PT, PT, R99, UR8, RZ ;  /* 0x00000008634e7c10 */ /* 0x000fe2000fffe0ff */
[----:B------:R-:W-:Y:S02]  /*6d60*/  HADD2.F32 R67, -RZ, R70.H1_H1 ;  /* 0x30000046ff437230 */ /* 0x000fe40000004100 */
[----:B------:R-:W-:Y:S01]  /*6d70*/  FMUL R20, R47, R24 ;  /* 0x000000182f147220 */ /* 0x000fe20000400000 */
[----:B------:R-:W-:Y:S01]  /*6d80*/  FFMA R17, R49, R63, R17 ;  /* 0x0000003f31117223 */ /* 0x000fe20000000011 */
[--C-:B------:R-:W-:Y:S02]  /*6d90*/  HADD2.F32 R68, -RZ, R71.reuse.H0_H0 ;  /* 0x20000047ff447230 */ /* 0x100fe40000004100 */
[----:B------:R-:W-:Y:S01]  /*6da0*/  FMUL R21, R47, R25 ;  /* 0x000000192f157220 */ /* 0x000fe20000400000 */
[----:B------:R-:W-:Y:S01]  /*6db0*/  FFMA R18, R49, R64, R18 ;  /* 0x0000004031127223 */ /* 0x000fe20000000012 */
[----:B------:R-:W-:Y:S02]  /*6dc0*/  HADD2.F32 R69, -RZ, R71.H1_H1 ;  /* 0x30000047ff457230 */ /* 0x000fe40000004100 */
[----:B------:R-:W-:Y:S01]  /*6dd0*/  FMUL R22, R47, R26 ;  /* 0x0000001a2f167220 */ /* 0x000fe20000400000 */
[----:B------:R-:W-:Y:S01]  /*6de0*/  F2FP.F16.F32.PACK_AB R8, R10, R3 ;  /* 0x000000030a08723e */ /* 0x000fe200000000ff */
[----:B------:R-:W-:Y:S01]  /*6df0*/  FFMA R23, R49, R65, R23 ;  /* 0x0000004131177223 */ /* 0x000fe20000000017 */
[----:B------:R-:W-:Y:S01]  /*6e00*/  F2FP.F16.F32.PACK_AB R9, R15, R11 ;  /* 0x0000000b0f09723e */ /* 0x000fe200000000ff */
[--C-:B------:R-:W-:Y:S02]  /*6e10*/  HADD2.F32 R70, -RZ, R76.reuse.H0_H0 ;  /* 0x2000004cff467230 */ /* 0x100fe40000004100 */
[----:B------:R-:W-:Y:S01]  /*6e20*/  FMUL R27, R47, R27 ;  /* 0x0000001b2f1b7220 */ /* 0x000fe20000400000 */
[----:B------:R-:W-:Y:S01]  /*6e30*/  IADD3 R106, PT, PT, R106, R78, RZ ;  /* 0x0000004e6a6a7210 */ /* 0x000fe20007ffe0ff */
[----:B------:R-:W-:Y:S01]  /*6e40*/  FFMA R20, R49, R66, R20 ;  /* 0x0000004231147223 */ /* 0x000fe20000000014 */
[----:B------:R-:W-:Y:S01]  /*6e50*/  F2FP.F16.F32.PACK_AB R10, R13, R12 ;  /* 0x0000000c0d0a723e */ /* 0x000fe200000000ff */
[----:B------:R-:W-:Y:S01]  /*6e60*/  HADD2.F32 R71, -RZ, R76.H1_H1 ;  /* 0x3000004cff477230 */ /* 0x000fe20000004100 */
[----:B------:R-:W-:Y:S01]  /*6e70*/  F2FP.F16.F32.PACK_AB R11, R19, R14 ;  /* 0x0000000e130b723e */ /* 0x000fe200000000ff */
[----:B------:R-:W-:Y:S01]  /*6e80*/  FMUL R24, R47, R28 ;  /* 0x0000001c2f187220 */ /* 0x000fe20000400000 */
[----:B------:R-:W-:Y:S01]  /*6e90*/  FFMA R21, R49, R67, R21 ;  /* 0x0000004331157223 */ /* 0x000fe20000000015 */
[--C-:B------:R-:W-:Y:S02]  /*6ea0*/  HADD2.F32 R72, -RZ, R77.reuse.H0_H0 ;  /* 0x2000004dff487230 */ /* 0x100fe40000004100 */
[----:B------:R-:W-:Y:S01]  /*6eb0*/  FMUL R25, R47, R29 ;  /* 0x0000001d2f197220 */ /* 0x000fe20000400000 */
[----:B------:R1:W-:Y:S01]  /*6ec0*/  STS.128 [R106+0x10], R8 ;  /* 0x000010086a007388 */ /* 0x0003e20000000c00 */
[----:B------:R-:W-:Y:S01]  /*6ed0*/  FFMA R22, R49, R68, R22 ;  /* 0x0000004431167223 */ /* 0x000fe20000000016 */
[----:B------:R-:W-:Y:S02]  /*6ee0*/  HADD2.F32 R73, -RZ, R77.H1_H1 ;  /* 0x3000004dff497230 */ /* 0x000fe40000004100 */
[----:B------:R-:W-:Y:S01]  /*6ef0*/  FMUL R26, R47, R30 ;  /* 0x0000001e2f1a7220 */ /* 0x000fe20000400000 */
[----:B------:R-:W-:Y:S01]  /*6f00*/  FFMA R27, R49, R69, R27 ;  /* 0x00000045311b7223 */ /* 0x000fe2000000001b */
        /* <DEDUP_REMOVED lines=10> */
[----:B------:R-:W-:Y:S01]  /*6fb0*/  F2FP.F16.F32.PACK_AB R17, R23, R18 ;  /* 0x000000121711723e */ /* 0x000fe200000000ff */
[----:B------:R-:W-:Y:S01]  /*6fc0*/  FFMA R31, R49, R73, R31 ;  /* 0x00000049311f7223 */ /* 0x000fe2000000001f */
[----:B------:R-:W-:Y:S01]  /*6fd0*/  FMUL R35, R47, R35 ;  /* 0x000000232f237220 */ /* 0x000fe20000400000 */
[----:B------:R-:W-:Y:S01]  /*6fe0*/  IADD3 R105, PT, PT, R105, R78, RZ ;  /* 0x0000004e69697210 */ /* 0x000fe20007ffe0ff */
[----:B------:R-:W-:Y:S01]  /*6ff0*/  FFMA R28, R49, R74, R28 ;  /* 0x0000004a311c7223 */ /* 0x000fe2000000001c */
[----:B------:R-:W-:Y:S01]  /*7000*/  F2FP.F16.F32.PACK_AB R18, R21, R20 ;  /* 0x000000141512723e */ /* 0x000fe200000000ff */
[----:B------:R-:W-:Y:S01]  /*7010*/  FFMA R29, R49, R75, R29 ;  /* 0x0000004b311d7223 */ /* 0x000fe2000000001d */
[----:B------:R-:W-:Y:S01]  /*7020*/  F2FP.F16.F32.PACK_AB R19, R27, R22 ;  /* 0x000000161b13723e */ /* 0x000fe200000000ff */
[C---:B------:R-:W-:Y:S01]  /*7030*/  FFMA R30, R49.reuse, R76, R30 ;  /* 0x0000004c311e7223 */ /* 0x040fe2000000001e */
[----:B------:R-:W-:Y:S01]  /*7040*/  FFMA R35, R49, R77, R35 ;  /* 0x0000004d31237223 */ /* 0x000fe20000000023 */
[----:B------:R-:W-:Y:S02]  /*7050*/  F2FP.F16.F32.PACK_AB R24, R25, R24 ;  /* 0x000000181918723e */ /* 0x000fe400000000ff */
[----:B------:R1:W-:Y:S01]  /*7060*/  STS.128 [R105+0x20], R16 ;  /* 0x0000201069007388 */ /* 0x0003e20000000c00 */
[----:B------:R-:W-:Y:S02]  /*7070*/  F2FP.F16.F32.PACK_AB R25, R31, R26 ;  /* 0x0000001a1f19723e */ /* 0x000fe400000000ff */
[----:B------:R-:W-:Y:S02]  /*7080*/  F2FP.F16.F32.PACK_AB R26, R29, R28 ;  /* 0x0000001c1d1a723e */ /* 0x000fe400000000ff */
[----:B------:R-:W-:Y:S02]  /*7090*/  F2FP.F16.F32.PACK_AB R27, R35, R30 ;  /* 0x0000001e231b723e */ /* 0x000fe400000000ff */
[----:B------:R-:W-:Y:S05]  /*70a0*/  IADD3 R0, PT, PT, R98, R106, RZ ;  /* 0x0000006a62007210 */ /* 0x000fea0007ffe0ff */
        /* <DEDUP_REMOVED lines=9> */
[----:B------:R-:W-:Y:S02]  /*7140*/  UIADD3 UR10, UP0, UPT, UR54, 0x680, URZ ;  /* 0x00000680360a7890 */ /* 0x000fe4000ff1e0ff */
[----:B------:R-:W-:Y:S02]  /*7150*/  UIADD3 UR5, UPT, UPT, UR41, 0x20, URZ ;  /* 0x0000002029057890 */ /* 0x000fe4000fffe0ff */
[----:B------:R-:W-:Y:S02]  /*7160*/  UIADD3 UR4, UPT, UPT, UR48, 0x200, UR8 ;  /* 0x0000020030047890 */ /* 0x000fe4000fffe008 */
[----:B------:R-:W-:Y:S01]  /*7170*/  UIADD3.X UR11, UPT, UPT, URZ, UR55, URZ, UP0, !UPT ;  /* 0x00000037ff0b7290 */ /* 0x000fe200087fe4ff */
[----:B------:R-:W-:Y:S01]  /*7180*/  UMOV UR6, UR42 ;  /* 0x0000002a00067c82 */ /* 0x000fe20008000000 */
[----:B------:R-:W-:Y:S07]  /*7190*/  UMOV UR7, UR36 ;  /* 0x0000002400077c82 */ /* 0x000fee0008000000 */
[----:B------:R2:W-:Y:S02]  /*71a0*/  UTMASTG.3D [UR4], [UR10] ;  /* 0x000000040a0073b5 */ /* 0x0005e40008010000 */
[----:B--2---:R0:W-:Y:S02]  /*71b0*/  UTMACMDFLUSH ;  /* 0x00000000000079b7 */ /* 0x0041e40000000000 */
.L_x_108:
[----:B------:R-:W-:Y:S05]  /*71c0*/  BSYNC.RECONVERGENT B0 ;  /* 0x0000000000007941 */ /* 0x000fea0003800200 */
.L_x_107:
[----:B------:R-:W-:Y:S01]  /*71d0*/  UIADD3 UR43, UPT, UPT, UR43, 0x1, URZ ;  /* 0x000000012b2b7890 */ /* 0x000fe2000fffe0ff */
[----:B------:R-:W-:Y:S03]  /*71e0*/  BSSY.RECONVERGENT B0, `(.L_x_109) ;  /* 0x0000008000007945 */ /* 0x000fe60003800200 */
[----:B------:R-:W-:Y:S04]  /*71f0*/  UISETP.NE.AND UP0, UPT, UR43, 0x3, UPT ;  /* 0x000000032b00788c */ /* 0x000fe8000bf05270 */
[----:B------:R-:W-:Y:S02]  /*7200*/  UISETP.EQ.XOR UP1, UPT, UR40, 0x3, !UP0 ;  /* 0x000000032800788c */ /* 0x000fe4000c722a70 */
[----:B------:R-:W-:Y:S02]  /*7210*/  USEL UR56, UR43, URZ, UP0 ;  /* 0x000000ff2b387287 */ /* 0x000fe40008000000 */
[----:B------:R-:W-:Y:S04]  /*7220*/  USEL UR4, URZ, 0x1, !UP1 ;  /* 0x00000001ff047887 */ /* 0x000fe8000c800000 */
[----:B------:R-:W-:Y:S01]  /*7230*/  ULOP3.LUT UR51, UR51, UR4, URZ, 0x3c, !UPT ;  /* 0x0000000433337292 */ /* 0x000fe2000f8e3cff */
[----:B------:R-:W-:Y:S11]  /*7240*/  @P0 BRA `(.L_x_110) ;  /* 0x0000000000040947 */ /* 0x000ff60003800000 */
[----:B------:R-:W-:Y:S04]  /*7250*/  DEPBAR.LE SB0, 0x1 ;  /* 0x000080400000791a */ /* 0x000fe80000000000 */
.L_x_110:
[----:B------:R-:W-:Y:S05]  /*7260*/  BSYNC.RECONVERGENT B0 ;  /* 0x0000000000007941 */ /* 0x000fea0003800200 */
.L_x_109:
[----:B------:R-:W-:Y:S01]  /*7270*/  BAR.SYNC.DEFER_BLOCKING 0x1, 0x80 ;  /* 0x0042000000007b1d */ /* 0x000fe20000010000 */
[----:B------:R-:W-:Y:S01]  /*7280*/  UISETP.NE.AND UP0, UPT, UR50, -0x2, UPT ;  /* 0xfffffffe3200788c */ /* 0x000fe2000bf05270 */
[----:B------:R-:W-:Y:S08]  /*7290*/  IADD3 R45, PT, PT, R45, 0x1, RZ ;  /* 0x000000012d2d7810 */ /* 0x000ff00007ffe0ff */
[----:B------:R-:W-:Y:S05]  /*72a0*/  BRA.U !UP0, `(.L_x_111) ;  /* 0x0000000108287547 */ /* 0x000fea000b800000 */
[----:B------:R-:W-:Y:S01]  /*72b0*/  ISETP.NE.AND P0, PT, R104, RZ, PT ;  /* 0x000000ff6800720c */ /* 0x000fe20003f05270 */
[----:B------:R-:W-:Y:S01]  /*72c0*/  IMAD.U32 R2, RZ, RZ, UR49 ;  /* 0x00000031ff027e24 */ /* 0x000fe2000f8e00ff */
[----:B------:R-:W-:Y:S01]  /*72d0*/  UIADD3 UR49, UPT, UPT, UR49, 0x1, URZ ;  /* 0x0000000131317890 */ /* 0x000fe2000fffe0ff */
[----:B-1----:R-:W-:Y:S03]  /*72e0*/  IMAD.U32 R0, RZ, RZ, UR37 ;  /* 0x00000025ff007e24 */ /* 0x002fe6000f8e00ff */
[----:B------:R-:W-:Y:S04]  /*72f0*/  UISETP.NE.AND UP0, UPT, UR49, 0x3, UPT ;  /* 0x000000033100788c */ /* 0x000fe8000bf05270 */
[----:B------:R-:W-:Y:S03]  /*7300*/  USEL UR49, UR49, URZ, UP0 ;  /* 0x000000ff31317287 */ /* 0x000fe60008000000 */
[----:B------:R-:W-:Y:S05]  /*7310*/  @P0 LEA R2, R2, UR48, 0x3 ;  /* 0x0000003002020c11 */ /* 0x000fea000f8e18ff */
[----:B------:R-:W-:Y:S05]  /*7320*/  @P0 VIADD R2, R2, 0x78 ;  /* 0x0000007802020836 */ /* 0x000fea0000000000 */
[----:B------:R-:W-:Y:S04]  /*7330*/  @P0 PRMT R0, R0, 0x654, R2 ;  /* 0x0000065400000816 */ /* 0x000fe80000000002 */
[----:B------:R2:W-:Y:S03]  /*7340*/  @P0 SYNCS.ARRIVE.TRANS64.RED.A1T0 RZ, [R0+URZ], RZ ;  /* 0x000000ff00ff09a7 */ /* 0x0005e600081004ff */
.L_x_111:
[----:B------:R-:W-:Y:S01]  /*7350*/  ISETP.NE.AND P2, PT, R101, RZ, PT ;  /* 0x000000ff6500720c */ /* 0x000fe20003f45270 */
[----:B------:R-:W-:Y:S01]  /*7360*/  UIADD3 UR50, UPT, UPT, UR50, 0x2, URZ ;  /* 0x0000000232327890 */ /* 0x000fe2000fffe0ff */
[----:B------:R-:W-:Y:S01]  /*7370*/  ISETP.NE.AND P0, PT, R103, 0x2, PT ;  /* 0x000000026700780c */ /* 0x000fe20003f05270 */
[----:B------:R-:W-:Y:S01]  /*7380*/  IMAD.IADD R14, R43, 0x1, R86 ;  /* 0x000000012b0e7824 */ /* 0x000fe200078e0256 */
[----:B------:R-:W-:Y:S01]  /*7390*/  ISETP.NE.AND P1, PT, R45, 0x4, PT ;  /* 0x000000042d00780c */ /* 0x000fe20003f25270 */
[----:B------:R-:W-:Y:S01]  /*73a0*/  IMAD.IADD R15, R44, 0x1, R87 ;  /* 0x000000012c0f7824 */ /* 0x000fe200078e0257 */
[----:B------:R-:W-:Y:S02]  /*73b0*/  SEL R2, RZ, 0x1, P0 ;  /* 0x00000001ff027807 */ /* 0x000fe40000000000 */
[----:B-12---:R-:W-:Y:S02]  /*73c0*/  SEL R0, RZ, 0x1, P1 ;  /* 0x00000001ff007807 */ /* 0x006fe40000800000 */
[----:B------:R-:W-:Y:S02]  /*73d0*/  LOP3.LUT R96, R96, R2, RZ, 0x3c, !PT ;  /* 0x0000000260607212 */ /* 0x000fe400078e3cff */
[----:B------:R-:W-:Y:S02]  /*73e0*/  LOP3.LUT R97, R97, R0, RZ, 0x3c, !PT ;  /* 0x0000000061617212 */ /* 0x000fe400078e3cff */
[----:B------:R-:W-:Y:S02]  /*73f0*/  @P2 R2UR UR36, R95 ;  /* 0x000000005f2422ca */ /* 0x000fe400000e0000 */
[----:B------:R-:W-:Y:S02]  /*7400*/  SEL R103, R103, RZ, P0 ;  /* 0x000000ff67677207 */ /* 0x000fe40000000000 */
[----:B------:R-:W-:Y:S01]  /*7410*/  SEL R45, R45, RZ, P1 ;  /* 0x000000ff2d2d7207 */ /* 0x000fe20000800000 */
[----:B------:R-:W-:Y:S10]  /*7420*/  @P2 BRA `(.L_x_112) ;  /* 0xffffffd800042947 */ /* 0x000ff4000383ffff */
[----:B------:R-:W-:-:S09]  /*7430*/  UISETP.NE.AND UP0, UPT, UR53, URZ, UPT ;  /* 0x000000ff3500728c */ /* 0x000fd2000bf05270 */
[----:B------:R-:W-:Y:S05]  /*7440*/  BRA.U !UP0, `(.L_x_113) ;  /* 0x0000000108487547 */ /* 0x000fea000b800000 */
[----:B------:R-:W1:Y:S02]  /*7450*/  LDCU.64 UR4, c[0x0][0x890] ;  /* 0x00011200ff0477ac */ /* 0x000e640008000a00 */
[----:B-1----:R-:W-:-:S04]  /*7460*/  UISETP.NE.U32.AND UP0, UPT, UR4, URZ, UPT ;  /* 0x000000ff0400728c */ /* 0x002fc8000bf05070 */
[----:B------:R-:W-:-:S09]  /*7470*/  UISETP.NE.AND.EX UP0, UPT, UR5, URZ, UPT, UP0 ;  /* 0x000000ff0500728c */ /* 0x000fd2000bf05300 */
[----:B------:R-:W-:Y:S05]  /*7480*/  BRA.U UP0, `(.L_x_114) ;  /* 0x00000001000c7547 */ /* 0x000fea000b800000 */
[----:B------:R-:W-:-:S13]  /*7490*/  FSETP.NEU.AND P0, PT, R49, RZ, PT ;  /* 0x000000ff3100720b */ /* 0x000fda0003f0d000 */
[----:B------:R-:W-:Y:S05]  /*74a0*/  @!P0 EXIT ;  /* 0x000000000000894d */ /* 0x000fea0003800000 */
[----:B------:R-:W-:Y:S05]  /*74b0*/  BRA `(.L_x_113) ;  /* 0x00000000002c7947 */ /* 0x000fea0003800000 */
.L_x_114:
[----:B------:R-:W-:Y:S01]  /*74c0*/  ISETP.NE.AND P0, PT, R102, RZ, PT ;  /* 0x000000ff6600720c */ /* 0x000fe20003f05270 */
[----:B------:R-:W-:-:S12]  /*74d0*/  BSSY.RECONVERGENT B0, `(.L_x_113) ;  /* 0x0000009000007945 */ /* 0x000fd80003800200 */
[----:B------:R-:W-:Y:S05]  /*74e0*/  @P0 BRA `(.L_x_115) ;  /* 0x0000000000140947 */ /* 0x000fea0003800000 */
[----:B------:R-:W1:Y:S02]  /*74f0*/  LDCU.64 UR4, c[0x0][0x888] ;  /* 0x00011100ff0477ac */ /* 0x000e640008000a00 */
[----:B-1----:R-:W-:-:S04]  /*7500*/  ISETP.NE.U32.AND P0, PT, RZ, UR4, PT ;  /* 0x00000004ff007c0c */ /* 0x002fc8000bf05070 */
[----:B------:R-:W-:-:S13]  /*7510*/  ISETP.NE.AND.EX P0, PT, RZ, UR5, PT, P0 ;  /* 0x00000005ff007c0c */ /* 0x000fda000bf05300 */
[----:B------:R-:W-:Y:S05]  /*7520*/  @!P0 EXIT ;  /* 0x000000000000894d */ /* 0x000fea0003800000 */
[----:B------:R-:W-:Y:S05]  /*7530*/  BRA `(.L_x_116) ;  /* 0x0000000000087947 */ /* 0x000fea0003800000 */
.L_x_115:
[----:B------:R-:W-:-:S13]  /*7540*/  FSETP.NEU.AND P0, PT, R49, RZ, PT ;  /* 0x000000ff3100720b */ /* 0x000fda0003f0d000 */
[----:B------:R-:W-:Y:S05]  /*7550*/  @!P0 EXIT ;  /* 0x000000000000894d */ /* 0x000fea0003800000 */
.L_x_116:
[----:B------:R-:W-:Y:S05]  /*7560*/  BSYNC.RECONVERGENT B0 ;  /* 0x0000000000007941 */ /* 0x000fea0003800200 */
.L_x_113:
[----:B------:R-:W-:Y:S01]  /*7570*/  ULEA UR4, UR49, UR48, 0x3 ;  /* 0x0000003031047291 */ /* 0x000fe2000f8e18ff */
[----:B------:R-:W-:-:S04]  /*7580*/  DEPBAR.LE SB0, 0x0 ;  /* 0x000080000000791a */ /* 0x000fc80000000000 */
[----:B------:R-:W-:-:S04]  /*7590*/  UIADD3 UR4, UPT, UPT, UR4, 0x78, URZ ;  /* 0x0000007804047890 */ /* 0x000fc8000fffe0ff */
[----:B------:R-:W-:-:S09]  /*75a0*/  UPRMT UR4, UR37, 0x654, UR4 ;  /* 0x0000065425047896 */ /* 0x000fd20008000004 */
[----:B------:R-:W-:Y:S01]  /*75b0*/  SYNCS.ARRIVE.TRANS64.RED.A1T0 RZ, [UR4], RZ ;  /* 0x000000ffffff79a7 */ /* 0x000fe20008100404 */
[----:B------:R-:W-:Y:S05]  /*75c0*/  EXIT ;  /* 0x000000000000794d */ /* 0x000fea0003800000 */
.L_x_19:
[----:B--2---:R2:W1:Y:S02]  /*75d0*/  SYNCS.PHASECHK.TRANS64.TRYWAIT P0, [R2+URZ+0x110], R3 ;  /* 0x00011003020075a7 */ /* 0x00446400080011ff */
[----:B-1----:R-:W-:Y:S05]  /*75e0*/  @!P0 NANOSLEEP.SYNCS 0x989680 ;  /* 0x009896800000895d */ /* 0x002fea0003900000 */
[----:B------:R-:W1:Y:S02]  /*75f0*/  @!P0 SYNCS.PHASECHK.TRANS64 P0, [R2+URZ+0x110], R3 ;  /* 0x00011003020085a7 */ /* 0x000e6400080010ff */
[----:B-1----:R-:W-:Y:S05]  /*7600*/  @!P0 BRA `(.L_x_19) ;  /* 0xfffffffc00f08947 */ /* 0x002fea000383ffff */
[----:B------:R-:W-:Y:S05]  /*7610*/  BRA `(.L_x_117) ;  /* 0xffffff9c00f87947 */ /* 0x000fea000383ffff */
.L_x_22:
[----:B-1----:R-:W-:-:S07]  /*7620*/  MOV R2, UR33 ;  /* 0x0000002100027c02 */ /* 0x002fce0008000f00 */
.L_x_118:
[----:B-1----:R1:W2:Y:S02]  /*7630*/  SYNCS.PHASECHK.TRANS64.TRYWAIT P0, [R2+URZ+0x30], R4 ;  /* 0x00003004020075a7 */ /* 0x0022a400080011ff */
[----:B--2---:R-:W-:Y:S05]  /*7640*/  @!P0 NANOSLEEP.SYNCS 0x989680 ;  /* 0x009896800000895d */ /* 0x004fea0003900000 */
[----:B------:R-:W2:Y:S02]  /*7650*/  @!P0 SYNCS.PHASECHK.TRANS64 P0, [R2+URZ+0x30], R4 ;  /* 0x00003004020085a7 */ /* 0x000ea400080010ff */
[----:B--2---:R-:W-:Y:S05]  /*7660*/  @!P0 BRA `(.L_x_118) ;  /* 0xfffffffc00f08947 */ /* 0x004fea000383ffff */
[----:B------:R-:W-:Y:S05]  /*7670*/  BRA `(.L_x_21) ;  /* 0xffffffa000487947 */ /* 0x000fea000383ffff */
.L_x_28:
[----:B-1----:R-:W-:-:S07]  /*7680*/  MOV R2, UR17 ;  /* 0x0000001100027c02 */ /* 0x002fce0008000f00 */
.L_x_119:
[----:B-1----:R1:W2:Y:S02]  /*7690*/  SYNCS.PHASECHK.TRANS64.TRYWAIT P0, [R2+URZ+0x30], R4 ;  /* 0x00003004020075a7 */ /* 0x0022a400080011ff */
[----:B--2---:R-:W-:Y:S05]  /*76a0*/  @!P0 NANOSLEEP.SYNCS 0x989680 ;  /* 0x009896800000895d */ /* 0x004fea0003900000 */
[----:B------:R-:W2:Y:S02]  /*76b0*/  @!P0 SYNCS.PHASECHK.TRANS64 P0, [R2+URZ+0x30], R4 ;  /* 0x00003004020085a7 */ /* 0x000ea400080010ff */
[----:B--2---:R-:W-:Y:S05]  /*76c0*/  @!P0 BRA `(.L_x_119) ;  /* 0xfffffffc00f08947 */ /* 0x004fea000383ffff */
[----:B------:R-:W-:Y:S05]  /*76d0*/  BRA `(.L_x_27) ;  /* 0xffffffa000f07947 */ /* 0x000fea000383ffff */
.L_x_32:
[----:B-1----:R1:W2:Y:S02]  /*76e0*/  SYNCS.PHASECHK.TRANS64.TRYWAIT P0, [R2+URZ+0xa0], R3 ;  /* 0x0000a003020075a7 */ /* 0x0022a400080011ff */
[----:B--2---:R-:W-:Y:S05]  /*76f0*/  @!P0 NANOSLEEP.SYNCS 0x989680 ;  /* 0x009896800000895d */ /* 0x004fea0003900000 */
[----:B------:R-:W2:Y:S02]  /*7700*/  @!P0 SYNCS.PHASECHK.TRANS64 P0, [R2+URZ+0xa0], R3 ;  /* 0x0000a003020085a7 */ /* 0x000ea400080010ff */
[----:B--2---:R-:W-:Y:S05]  /*7710*/  @!P0 BRA `(.L_x_32) ;  /* 0xfffffffc00f08947 */ /* 0x004fea000383ffff */
[----:B------:R-:W-:Y:S05]  /*7720*/  BRA `(.L_x_120) ;  /* 0xffffffa400807947 */ /* 0x000fea000383ffff */
.L_x_36:
[----:B----4-:R-:W-:-:S07]  /*7730*/  MOV R0, UR5 ;  /* 0x0000000500007c02 */ /* 0x010fce0008000f00 */
.L_x_121:
[----:B-1----:R1:W2:Y:S02]  /*7740*/  SYNCS.PHASECHK.TRANS64.TRYWAIT P0, [R0+URZ], R2 ;  /* 0x00000002000075a7 */ /* 0x0022a400080011ff */
[----:B--2---:R-:W-:Y:S05]  /*7750*/  @!P0 NANOSLEEP.SYNCS 0x989680 ;  /* 0x009896800000895d */ /* 0x004fea0003900000 */
[----:B------:R-:W2:Y:S02]  /*7760*/  @!P0 SYNCS.PHASECHK.TRANS64 P0, [R0+URZ], R2 ;  /* 0x00000002000085a7 */ /* 0x000ea400080010ff */
[----:B--2---:R-:W-:Y:S05]  /*7770*/  @!P0 BRA `(.L_x_121) ;  /* 0xfffffffc00f08947 */ /* 0x004fea000383ffff */
[----:B------:R-:W-:Y:S05]  /*7780*/  BRA `(.L_x_122) ;  /* 0xffffffa800f07947 */ /* 0x000fea000383ffff */
.L_x_37:
[----:B----4-:R-:W-:-:S07]  /*7790*/  MOV R0, UR5 ;  /* 0x0000000500007c02 */ /* 0x010fce0008000f00 */
.L_x_123:
[----:B-1----:R1:W2:Y:S02]  /*77a0*/  SYNCS.PHASECHK.TRANS64.TRYWAIT P0, [R0+URZ], R3 ;  /* 0x00000003000075a7 */ /* 0x0022a400080011ff */
[----:B--2---:R-:W-:Y:S05]  /*77b0*/  @!P0 NANOSLEEP.SYNCS 0x989680 ;  /* 0x009896800000895d */ /* 0x004fea0003900000 */
[----:B------:R-:W2:Y:S02]  /*77c0*/  @!P0 SYNCS.PHASECHK.TRANS64 P0, [R0+URZ], R3 ;  /* 0x00000003000085a7 */ /* 0x000ea400080010ff */
[----:B--2---:R-:W-:Y:S05]  /*77d0*/  @!P0 BRA `(.L_x_123) ;  /* 0xfffffffc00f08947 */ /* 0x004fea000383ffff */
[----:B------:R-:W-:Y:S05]  /*77e0*/  BRA `(.L_x_124) ;  /* 0xffffffa800fc7947 */ /* 0x000fea000383ffff */
.L_x_38:
[----:B----4-:R-:W-:-:S07]  /*77f0*/  MOV R0, UR5 ;  /* 0x0000000500007c02 */ /* 0x010fce0008000f00 */
.L_x_125:
[----:B-1----:R1:W2:Y:S02]  /*7800*/  SYNCS.PHASECHK.TRANS64.TRYWAIT P0, [R0+URZ], R3 ;  /* 0x00000003000075a7 */ /* 0x0022a400080011ff */
[----:B--2---:R-:W-:Y:S05]  /*7810*/  @!P0 NANOSLEEP.SYNCS 0x989680 ;  /* 0x009896800000895d */ /* 0x004fea0003900000 */
[----:B------:R-:W2:Y:S02]  /*7820*/  @!P0 SYNCS.PHASECHK.TRANS64 P0, [R0+URZ], R3 ;  /* 0x00000003000085a7 */ /* 0x000ea400080010ff */
[----:B--2---:R-:W-:Y:S05]  /*7830*/  @!P0 BRA `(.L_x_125) ;  /* 0xfffffffc00f08947 */ /* 0x004fea000383ffff */
[----:B------:R-:W-:Y:S05]  /*7840*/  BRA `(.L_x_126) ;  /* 0xffffffac00087947 */ /* 0x000fea000383ffff */
.L_x_39:
[----:B----4-:R-:W-:-:S07]  /*7850*/  MOV R0, UR5 ;  /* 0x0000000500007c02 */ /* 0x010fce0008000f00 */
.L_x_127:
[----:B-1----:R1:W2:Y:S02]  /*7860*/  SYNCS.PHASECHK.TRANS64.TRYWAIT P0, [R0+URZ], R3 ;  /* 0x00000003000075a7 */ /* 0x0022a400080011ff */
[----:B--2---:R-:W-:Y:S05]  /*7870*/  @!P0 NANOSLEEP.SYNCS 0x989680 ;  /* 0x009896800000895d */ /* 0x004fea0003900000 */
[----:B------:R-:W2:Y:S02]  /*7880*/  @!P0 SYNCS.PHASECHK.TRANS64 P0, [R0+URZ], R3 ;  /* 0x00000003000085a7 */ /* 0x000ea400080010ff */
[----:B--2---:R-:W-:Y:S05]  /*7890*/  @!P0 BRA `(.L_x_127) ;  /* 0xfffffffc00f08947 */ /* 0x004fea000383ffff */
[----:B------:R-:W-:Y:S05]  /*78a0*/  BRA `(.L_x_128) ;  /* 0xffffffac00147947 */ /* 0x000fea000383ffff */
.L_x_40:
[----:B----4-:R-:W-:-:S07]  /*78b0*/  MOV R0, UR5 ;  /* 0x0000000500007c02 */ /* 0x010fce0008000f00 */
.L_x_129:
[----:B-1----:R1:W2:Y:S02]  /*78c0*/  SYNCS.PHASECHK.TRANS64.TRYWAIT P0, [R0+URZ], R3 ;  /* 0x00000003000075a7 */ /* 0x0022a400080011ff */
[----:B--2---:R-:W-:Y:S05]  /*78d0*/  @!P0 NANOSLEEP.SYNCS 0x989680 ;  /* 0x009896800000895d */ /* 0x004fea0003900000 */
[----:B------:R-:W2:Y:S02]  /*78e0*/  @!P0 SYNCS.PHASECHK.TRANS64 P0, [R0+URZ], R3 ;  /* 0x00000003000085a7 */ /* 0x000ea400080010ff */
[----:B--2---:R-:W-:Y:S05]  /*78f0*/  @!P0 BRA `(.L_x_129) ;  /* 0xfffffffc00f08947 */ /* 0x004fea000383ffff */
[----:B------:R-:W-:Y:S05]  /*7900*/  BRA `(.L_x_130) ;  /* 0xffffffac00207947 */ /* 0x000fea000383ffff */
.L_x_43:
[----:B-1----:R1:W2:Y:S02]  /*7910*/  SYNCS.PHASECHK.TRANS64.TRYWAIT P0, [R0+URZ+0x100], R4 ;  /* 0x00010004000075a7 */ /* 0x0022a400080011ff */
[----:B--2---:R-:W-:Y:S05]  /*7920*/  @!P0 NANOSLEEP.SYNCS 0x989680 ;  /* 0x009896800000895d */ /* 0x004fea0003900000 */
[----:B------:R-:W2:Y:S02]  /*7930*/  @!P0 SYNCS.PHASECHK.TRANS64 P0, [R0+URZ+0x100], R4 ;  /* 0x00010004000085a7 */ /* 0x000ea400080010ff */
[----:B--2---:R-:W-:Y:S05]  /*7940*/  @!P0 BRA `(.L_x_43) ;  /* 0xfffffffc00f08947 */ /* 0x004fea000383ffff */
[----:B------:R-:W-:Y:S05]  /*7950*/  BRA `(.L_x_131) ;  /* 0xffffffac007c7947 */ /* 0x000fea000383ffff */
.L_x_44:
[----:B------:R-:W-:-:S07]  /*7960*/  MOV R0, UR5 ;  /* 0x0000000500007c02 */ /* 0x000fce0008000f00 */
.L_x_132:
[----:B-1----:R1:W2:Y:S02]  /*7970*/  SYNCS.PHASECHK.TRANS64.TRYWAIT P0, [R0+URZ+0xb0], R5 ;  /* 0x0000b005000075a7 */ /* 0x0022a400080011ff */
[----:B--2---:R-:W-:Y:S05]  /*7980*/  @!P0 NANOSLEEP.SYNCS 0x989680 ;  /* 0x009896800000895d */ /* 0x004fea0003900000 */
[----:B------:R-:W2:Y:S02]  /*7990*/  @!P0 SYNCS.PHASECHK.TRANS64 P0, [R0+URZ+0xb0], R5 ;  /* 0x0000b005000085a7 */ /* 0x000ea400080010ff */
[----:B--2---:R-:W-:Y:S05]  /*79a0*/  @!P0 BRA `(.L_x_132) ;  /* 0xfffffffc00f08947 */ /* 0x004fea000383ffff */
[----:B------:R-:W-:Y:S05]  /*79b0*/  BRA `(.L_x_133) ;  /* 0xffffffac008c7947 */ /* 0x000fea000383ffff */
.L_x_45:
[----:B-1----:R1:W2:Y:S02]  /*79c0*/  SYNCS.PHASECHK.TRANS64.TRYWAIT P1, [R0+URZ+0xa0], R4 ;  /* 0x0000a004000075a7 */ /* 0x0022a400080211ff */
[----:B--2---:R-:W-:Y:S05]  /*79d0*/  @!P1 NANOSLEEP.SYNCS 0x989680 ;  /* 0x009896800000995d */ /* 0x004fea0003900000 */
[----:B------:R-:W2:Y:S02]  /*79e0*/  @!P1 SYNCS.PHASECHK.TRANS64 P1, [R0+URZ+0xa0], R4 ;  /* 0x0000a004000095a7 */ /* 0x000ea400080210ff */
[----:B--2---:R-:W-:Y:S05]  /*79f0*/  @!P1 BRA `(.L_x_45) ;  /* 0xfffffffc00f09947 */ /* 0x004fea000383ffff */
[----:B------:R-:W-:Y:S05]  /*7a00*/  BRA `(.L_x_134) ;  /* 0xffffffac00bc7947 */ /* 0x000fea000383ffff */
.L_x_48:
[----:B------:R-:W-:-:S07]  /*7a10*/  MOV R0, UR5 ;  /* 0x0000000500007c02 */ /* 0x000fce0008000f00 */
.L_x_135:
[----:B-1----:R1:W2:Y:S02]  /*7a20*/  SYNCS.PHASECHK.TRANS64.TRYWAIT P0, [R0+URZ+0xb0], R2 ;  /* 0x0000b002000075a7 */ /* 0x0022a400080011ff */
[----:B--2---:R-:W-:Y:S05]  /*7a30*/  @!P0 NANOSLEEP.SYNCS 0x989680 ;  /* 0x009896800000895d */ /* 0x004fea0003900000 */
[----:B------:R-:W2:Y:S02]  /*7a40*/  @!P0 SYNCS.PHASECHK.TRANS64 P0, [R0+URZ+0xb0], R2 ;  /* 0x0000b002000085a7 */ /* 0x000ea400080010ff */
[----:B--2---:R-:W-:Y:S05]  /*7a50*/  @!P0 BRA `(.L_x_135) ;  /* 0xfffffffc00f08947 */ /* 0x004fea000383ffff */
[----:B------:R-:W-:Y:S05]  /*7a60*/  BRA `(.L_x_47) ;  /* 0xffffffb000107947 */ /* 0x000fea000383ffff */
.L_x_55:
[----:B-1----:R1:W2:Y:S02]  /*7a70*/  SYNCS.PHASECHK.TRANS64.TRYWAIT P1, [R0+URZ+0xa0], R2 ;  /* 0x0000a002000075a7 */ /* 0x0022a400080211ff */
[----:B--2---:R-:W-:Y:S05]  /*7a80*/  @!P1 NANOSLEEP.SYNCS 0x989680 ;  /* 0x009896800000995d */ /* 0x004fea0003900000 */
[----:B------:R-:W2:Y:S02]  /*7a90*/  @!P1 SYNCS.PHASECHK.TRANS64 P1, [R0+URZ+0xa0], R2 ;  /* 0x0000a002000095a7 */ /* 0x000ea400080210ff */
[----:B--2---:R-:W-:Y:S05]  /*7aa0*/  @!P1 BRA `(.L_x_55) ;  /* 0xfffffffc00f09947 */ /* 0x004fea000383ffff */
[----:B------:R-:W-:Y:S05]  /*7ab0*/  BRA `(.L_x_136) ;  /* 0xffffffb400807947 */ /* 0x000fea000383ffff */
.L_x_56:
[----:B------:R-:W-:-:S07]  /*7ac0*/  MOV R2, UR7 ;  /* 0x0000000700027c02 */ /* 0x000fce0008000f00 */
.L_x_137:
[----:B-1----:R1:W2:Y:S02]  /*7ad0*/  SYNCS.PHASECHK.TRANS64.TRYWAIT P0, [R2+URZ+0xe0], R0 ;  /* 0x0000e000020075a7 */ /* 0x0022a400080011ff */
[----:B--2---:R-:W-:Y:S05]  /*7ae0*/  @!P0 NANOSLEEP.SYNCS 0x989680 ;  /* 0x009896800000895d */ /* 0x004fea0003900000 */
[----:B------:R-:W2:Y:S02]  /*7af0*/  @!P0 SYNCS.PHASECHK.TRANS64 P0, [R2+URZ+0xe0], R0 ;  /* 0x0000e000020085a7 */ /* 0x000ea400080010ff */
[----:B--2---:R-:W-:Y:S05]  /*7b00*/  @!P0 BRA `(.L_x_137) ;  /* 0xfffffffc00f08947 */ /* 0x004fea000383ffff */
[----:B------:R-:W-:Y:S05]  /*7b10*/  BRA `(.L_x_138) ;  /* 0xffffffb400b87947 */ /* 0x000fea000383ffff */
.L_x_59:
[----:B------:R-:W-:Y:S07]  /*7b20*/  MOV R0, UR6 ;  /* 0x0000000600007c02 */ /* 0x000fee0008000f00 */
.L_x_139:
[----:B-1----:R1:W2:Y:S02]  /*7b30*/  SYNCS.PHASECHK.TRANS64.TRYWAIT P0, [R0+URZ], R2 ;  /* 0x00000002000075a7 */ /* 0x0022a400080011ff */
[----:B--2---:R-:W-:Y:S05]  /*7b40*/  @!P0 NANOSLEEP.SYNCS 0x989680 ;  /* 0x009896800000895d */ /* 0x004fea0003900000 */
[----:B------:R-:W2:Y:S02]  /*7b50*/  @!P0 SYNCS.PHASECHK.TRANS64 P0, [R0+URZ], R2 ;  /* 0x00000002000085a7 */ /* 0x000ea400080010ff */
[----:B--2---:R-:W-:Y:S05]  /*7b60*/  @!P0 BRA `(.L_x_139) ;  /* 0xfffffffc00f08947 */ /* 0x004fea000383ffff */
[----:B------:R-:W-:Y:S05]  /*7b70*/  BRA `(.L_x_58) ;  /* 0xffffffb400d47947 */ /* 0x000fea000383ffff */
.L_x_62:
[----:B------:R-:W-:-:S07]  /*7b80*/  MOV R0, UR6 ;  /* 0x0000000600007c02 */ /* 0x000fce0008000f00 */
.L_x_140:
[----:B--2---:R2:W4:Y:S02]  /*7b90*/  SYNCS.PHASECHK.TRANS64.TRYWAIT P0, [R0+URZ], R2 ;  /* 0x00000002000075a7 */ /* 0x00452400080011ff */
[----:B----4-:R-:W-:Y:S05]  /*7ba0*/  @!P0 NANOSLEEP.SYNCS 0x989680 ;  /* 0x009896800000895d */ /* 0x010fea0003900000 */
[----:B------:R-:W4:Y:S02]  /*7bb0*/  @!P0 SYNCS.PHASECHK.TRANS64 P0, [R0+URZ], R2 ;  /* 0x00000002000085a7 */ /* 0x000f2400080010ff */
[----:B----4-:R-:W-:Y:S05]  /*7bc0*/  @!P0 BRA `(.L_x_140) ;  /* 0xfffffffc00f08947 */ /* 0x010fea000383ffff */
[----:B------:R-:W-:Y:S05]  /*7bd0*/  BRA `(.L_x_141) ;  /* 0xffffffb800b07947 */ /* 0x000fea000383ffff */
.L_x_63:
[----:B------:R-:W-:-:S07]  /*7be0*/  MOV R0, UR6 ;  /* 0x0000000600007c02 */ /* 0x000fce0008000f00 */
.L_x_142:
[----:B-1----:R1:W2:Y:S02]  /*7bf0*/  SYNCS.PHASECHK.TRANS64.TRYWAIT P0, [R0+URZ], R3 ;  /* 0x00000003000075a7 */ /* 0x0022a400080011ff */
[----:B--2---:R-:W-:Y:S05]  /*7c00*/  @!P0 NANOSLEEP.SYNCS 0x989680 ;  /* 0x009896800000895d */ /* 0x004fea0003900000 */
[----:B------:R-:W2:Y:S02]  /*7c10*/  @!P0 SYNCS.PHASECHK.TRANS64 P0, [R0+URZ], R3 ;  /* 0x00000003000085a7 */ /* 0x000ea400080010ff */
[----:B--2---:R-:W-:Y:S05]  /*7c20*/  @!P0 BRA `(.L_x_142) ;  /* 0xfffffffc00f08947 */ /* 0x004fea000383ffff */
[----:B------:R-:W-:Y:S05]  /*7c30*/  BRA `(.L_x_143) ;  /* 0xffffffb800bc7947 */ /* 0x000fea000383ffff */
.L_x_64:
[----:B------:R-:W-:-:S07]  /*7c40*/  MOV R0, UR6 ;  /* 0x0000000600007c02 */ /* 0x000fce0008000f00 */
.L_x_144:
[----:B-1----:R1:W2:Y:S02]  /*7c50*/  SYNCS.PHASECHK.TRANS64.TRYWAIT P0, [R0+URZ], R3 ;  /* 0x00000003000075a7 */ /* 0x0022a400080011ff */
[----:B--2---:R-:W-:Y:S05]  /*7c60*/  @!P0 NANOSLEEP.SYNCS 0x989680 ;  /* 0x009896800000895d */ /* 0x004fea0003900000 */
[----:B------:R-:W2:Y:S02]  /*7c70*/  @!P0 SYNCS.PHASECHK.TRANS64 P0, [R0+URZ], R3 ;  /* 0x00000003000085a7 */ /* 0x000ea400080010ff */
[----:B--2---:R-:W-:Y:S05]  /*7c80*/  @!P0 BRA `(.L_x_144) ;  /* 0xfffffffc00f08947 */ /* 0x004fea000383ffff */
[----:B------:R-:W-:Y:S05]  /*7c90*/  BRA `(.L_x_145) ;  /* 0xffffffb800c87947 */ /* 0x000fea000383ffff */
.L_x_65:
[----:B-1----:R-:W-:-:S07]  /*7ca0*/  MOV R0, UR7 ;  /* 0x0000000700007c02 */ /* 0x002fce0008000f00 */
.L_x_146:
[----:B-1----:R1:W2:Y:S02]  /*7cb0*/  SYNCS.PHASECHK.TRANS64.TRYWAIT P0, [R0+URZ], R2 ;  /* 0x00000002000075a7 */ /* 0x0022a400080011ff */
[----:B--2---:R-:W-:Y:S05]  /*7cc0*/  @!P0 NANOSLEEP.SYNCS 0x989680 ;  /* 0x009896800000895d */ /* 0x004fea0003900000 */
[----:B------:R-:W2:Y:S02]  /*7cd0*/  @!P0 SYNCS.PHASECHK.TRANS64 P0, [R0+URZ], R2 ;  /* 0x00000002000085a7 */ /* 0x000ea400080010ff */
[----:B--2---:R-:W-:Y:S05]  /*7ce0*/  @!P0 BRA `(.L_x_146) ;  /* 0xfffffffc00f08947 */ /* 0x004fea000383ffff */
[----:B------:R-:W-:Y:S05]  /*7cf0*/  BRA `(.L_x_147) ;  /* 0xffffffb800d47947 */ /* 0x000fea000383ffff */
.L_x_70:
[----:B--2---:R2:W3:Y:S02]  /*7d00*/  SYNCS.PHASECHK.TRANS64.TRYWAIT P0, [R0+URZ+0xa0], R2 ;  /* 0x0000a002000075a7 */ /* 0x0044e400080011ff */
[----:B---3--:R-:W-:Y:S05]  /*7d10*/  @!P0 NANOSLEEP.SYNCS 0x989680 ;  /* 0x009896800000895d */ /* 0x008fea0003900000 */
[----:B------:R-:W3:Y:S02]  /*7d20*/  @!P0 SYNCS.PHASECHK.TRANS64 P0, [R0+URZ+0xa0], R2 ;  /* 0x0000a002000085a7 */ /* 0x000ee400080010ff */
[----:B---3--:R-:W-:Y:S05]  /*7d30*/  @!P0 BRA `(.L_x_70) ;  /* 0xfffffffc00f08947 */ /* 0x008fea000383ffff */
[----:B------:R-:W-:Y:S05]  /*7d40*/  BRA `(.L_x_148) ;  /* 0xffffffbc00d07947 */ /* 0x000fea000383ffff */
.L_x_73:
[----:B------:R-:W-:Y:S07]  /*7d50*/  MOV R0, UR7 ;  /* 0x0000000700007c02 */ /* 0x000fee0008000f00 */
.L_x_149:
[----:B--2---:R2:W3:Y:S02]  /*7d60*/  SYNCS.PHASECHK.TRANS64.TRYWAIT P0, [R0+URZ+0x98], R2 ;  /* 0x00009802000075a7 */ /* 0x0044e400080011ff */
[----:B---3--:R-:W-:Y:S05]  /*7d70*/  @!P0 NANOSLEEP.SYNCS 0x989680 ;  /* 0x009896800000895d */ /* 0x008fea0003900000 */
[----:B------:R-:W3:Y:S02]  /*7d80*/  @!P0 SYNCS.PHASECHK.TRANS64 P0, [R0+URZ+0x98], R2 ;  /* 0x00009802000085a7 */ /* 0x000ee400080010ff */
[----:B---3--:R-:W-:Y:S05]  /*7d90*/  @!P0 BRA `(.L_x_149) ;  /* 0xfffffffc00f08947 */ /* 0x008fea000383ffff */
[----:B------:R-:W-:Y:S05]  /*7da0*/  BRA `(.L_x_72) ;  /* 0xffffffc000b07947 */ /* 0x000fea000383ffff */
.L_x_76:
[----:B------:R-:W-:Y:S07]  /*7db0*/  MOV R0, UR15 ;  /* 0x0000000f00007c02 */ /* 0x000fee0008000f00 */
.L_x_150:
[----:B-1----:R1:W2:Y:S02]  /*7dc0*/  SYNCS.PHASECHK.TRANS64.TRYWAIT P0, [R0+URZ+0x78], R9 ;  /* 0x00007809000075a7 */ /* 0x0022a400080011ff */
[----:B--2---:R-:W-:Y:S05]  /*7dd0*/  @!P0 NANOSLEEP.SYNCS 0x989680 ;  /* 0x009896800000895d */ /* 0x004fea0003900000 */
[----:B------:R-:W2:Y:S02]  /*7de0*/  @!P0 SYNCS.PHASECHK.TRANS64 P0, [R0+URZ+0x78], R9 ;  /* 0x00007809000085a7 */ /* 0x000ea400080010ff */
[----:B--2---:R-:W-:Y:S05]  /*7df0*/  @!P0 BRA `(.L_x_150) ;  /* 0xfffffffc00f08947 */ /* 0x004fea000383ffff */
[----:B------:R-:W-:Y:S05]  /*7e00*/  BRA `(.L_x_151) ;  /* 0xffffffc400287947 */ /* 0x000fea000383ffff */
.L_x_77:
[----:B------:R-:W-:Y:S07]  /*7e10*/  MOV R0, UR13 ;  /* 0x0000000d00007c02 */ /* 0x000fee0008000f00 */
.L_x_152:
[----:B-1----:R1:W2:Y:S02]  /*7e20*/  SYNCS.PHASECHK.TRANS64.TRYWAIT P0, [R0+URZ+0x78], R14 ;  /* 0x0000780e000075a7 */ /* 0x0022a400080011ff */
[----:B--2---:R-:W-:Y:S05]  /*7e30*/  @!P0 NANOSLEEP.SYNCS 0x989680 ;  /* 0x009896800000895d */ /* 0x004fea0003900000 */
[----:B------:R-:W2:Y:S02]  /*7e40*/  @!P0 SYNCS.PHASECHK.TRANS64 P0, [R0+URZ+0x78], R14 ;  /* 0x0000780e000085a7 */ /* 0x000ea400080010ff */
[----:B--2---:R-:W-:Y:S05]  /*7e50*/  @!P0 BRA `(.L_x_152) ;  /* 0xfffffffc00f08947 */ /* 0x004fea000383ffff */
[----:B------:R-:W-:Y:S05]  /*7e60*/  BRA `(.L_x_153) ;  /* 0xffffffc400c87947 */ /* 0x000fea000383ffff */
.L_x_79:
[----:B------:R-:W-:-:S07]  /*7e70*/  MOV R0, UR4 ;  /* 0x0000000400007c02 */ /* 0x000fce0008000f00 */
.L_x_154:
[----:B-1----:R1:W3:Y:S02]  /*7e80*/  SYNCS.PHASECHK.TRANS64.TRYWAIT P0, [R0+URZ], R2 ;  /* 0x00000002000075a7 */ /* 0x0022e400080011ff */
[----:B---3--:R-:W-:Y:S05]  /*7e90*/  @!P0 NANOSLEEP.SYNCS 0x989680 ;  /* 0x009896800000895d */ /* 0x008fea0003900000 */
[----:B------:R-:W3:Y:S02]  /*7ea0*/  @!P0 SYNCS.PHASECHK.TRANS64 P0, [R0+URZ], R2 ;  /* 0x00000002000085a7 */ /* 0x000ee400080010ff */
[----:B---3--:R-:W-:Y:S05]  /*7eb0*/  @!P0 BRA `(.L_x_154) ;  /* 0xfffffffc00f08947 */ /* 0x008fea000383ffff */
[----:B------:R-:W-:Y:S05]  /*7ec0*/  BRA `(.L_x_155) ;  /* 0xffffffc800547947 */ /* 0x000fea000383ffff */
.L_x_80:
[----:B------:R-:W-:-:S07]  /*7ed0*/  MOV R0, UR4 ;  /* 0x0000000400007c02 */ /* 0x000fce0008000f00 */
.L_x_156:
[----:B-1----:R1:W3:Y:S02]  /*7ee0*/  SYNCS.PHASECHK.TRANS64.TRYWAIT P0, [R0+URZ], R2 ;  /* 0x00000002000075a7 */ /* 0x0022e400080011ff */
[----:B---3--:R-:W-:Y:S05]  /*7ef0*/  @!P0 NANOSLEEP.SYNCS 0x989680 ;  /* 0x009896800000895d */ /* 0x008fea0003900000 */
[----:B------:R-:W3:Y:S02]  /*7f00*/  @!P0 SYNCS.PHASECHK.TRANS64 P0, [R0+URZ], R2 ;  /* 0x00000002000085a7 */ /* 0x000ee400080010ff */
[----:B---3--:R-:W-:Y:S05]  /*7f10*/  @!P0 BRA `(.L_x_156) ;  /* 0xfffffffc00f08947 */ /* 0x008fea000383ffff */
[----:B------:R-:W-:Y:S05]  /*7f20*/  BRA `(.L_x_157) ;  /* 0xffffffc800607947 */ /* 0x000fea000383ffff */
.L_x_82:
[----:B--2---:R2:W4:Y:S02]  /*7f30*/  SYNCS.PHASECHK.TRANS64.TRYWAIT P0, [R0+URZ+0xa0], R2 ;  /* 0x0000a002000075a7 */ /* 0x00452400080011ff */
[----:B----4-:R-:W-:Y:S05]  /*7f40*/  @!P0 NANOSLEEP.SYNCS 0x989680 ;  /* 0x009896800000895d */ /* 0x010fea0003900000 */
[----:B------:R-:W4:Y:S02]  /*7f50*/  @!P0 SYNCS.PHASECHK.TRANS64 P0, [R0+URZ+0xa0], R2 ;  /* 0x0000a002000085a7 */ /* 0x000f2400080010ff */
[----:B----4-:R-:W-:Y:S05]  /*7f60*/  @!P0 BRA `(.L_x_82) ;  /* 0xfffffffc00f08947 */ /* 0x010fea000383ffff */
[----:B------:R-:W-:Y:S05]  /*7f70*/  BRA `(.L_x_158) ;  /* 0xffffffcc00447947 */ /* 0x000fea000383ffff */
.L_x_92:
[----:B-1----:R1:W3:Y:S02]  /*7f80*/  SYNCS.PHASECHK.TRANS64.TRYWAIT P1, [R0+URZ+0x60], R3 ;  /* 0x00006003000075a7 */ /* 0x0022e400080211ff */
[----:B---3--:R-:W-:Y:S05]  /*7f90*/  @!P1 NANOSLEEP.SYNCS 0x989680 ;  /* 0x009896800000995d */ /* 0x008fea0003900000 */
[----:B------:R-:W3:Y:S02]  /*7fa0*/  @!P1 SYNCS.PHASECHK.TRANS64 P1, [R0+URZ+0x60], R3 ;  /* 0x00006003000095a7 */ /* 0x000ee400080210ff */
[----:B---3--:R-:W-:Y:S05]  /*7fb0*/  @!P1 BRA `(.L_x_92) ;  /* 0xfffffffc00f09947 */ /* 0x008fea000383ffff */
[----:B------:R-:W-:Y:S05]  /*7fc0*/  BRA `(.L_x_91) ;  /* 0xffffffd800747947 */ /* 0x000fea000383ffff */
.L_x_94:
[----:B-1----:R1:W4:Y:S02]  /*7fd0*/  SYNCS.PHASECHK.TRANS64.TRYWAIT P0, [R73+URZ+0xc0], R2 ;  /* 0x0000c002490075a7 */ /* 0x00232400080011ff */
[----:B----4-:R-:W-:Y:S05]  /*7fe0*/  @!P0 NANOSLEEP.SYNCS 0x989680 ;  /* 0x009896800000895d */ /* 0x010fea0003900000 */
[----:B------:R-:W4:Y:S02]  /*7ff0*/  @!P0 SYNCS.PHASECHK.TRANS64 P0, [R73+URZ+0xc0], R2 ;  /* 0x0000c002490085a7 */ /* 0x000f2400080010ff */
[----:B----4-:R-:W-:Y:S05]  /*8000*/  @!P0 BRA `(.L_x_94) ;  /* 0xfffffffc00f08947 */ /* 0x010fea000383ffff */
[----:B------:R-:W-:Y:S05]  /*8010*/  BRA `(.L_x_93) ;  /* 0xffffffd800ac7947 */ /* 0x000fea000383ffff */
.L_x_105:
[----:B--2---:R2:W4:Y:S02]  /*8020*/  SYNCS.PHASECHK.TRANS64.TRYWAIT P0, [R2+URZ+0x60], R107 ;  /* 0x0000606b020075a7 */ /* 0x00452400080011ff */
[----:B----4-:R-:W-:Y:S05]  /*8030*/  @!P0 NANOSLEEP.SYNCS 0x989680 ;  /* 0x009896800000895d */ /* 0x010fea0003900000 */
[----:B------:R-:W4:Y:S02]  /*8040*/  @!P0 SYNCS.PHASECHK.TRANS64 P0, [R2+URZ+0x60], R107 ;  /* 0x0000606b020085a7 */ /* 0x000f2400080010ff */
[----:B----4-:R-:W-:Y:S05]  /*8050*/  @!P0 BRA `(.L_x_105) ;  /* 0xfffffffc00f08947 */ /* 0x010fea000383ffff */
[----:B------:R-:W-:Y:S05]  /*8060*/  BRA `(.L_x_104) ;  /* 0xffffffe400947947 */ /* 0x000fea000383ffff */
        .weak           $__internal_0_$__cuda_sm10x_tcgen05_guardrail_trap_col_being_dealloced_not_returned_by_alloc
        .type           $__internal_0_$__cuda_sm10x_tcgen05_guardrail_trap_col_being_dealloced_not_returned_by_alloc,@function
        .size           $__internal_0_$__cuda_sm10x_tcgen05_guardrail_trap_col_being_dealloced_not_returned_by_alloc,($__internal_1_$__cuda_sm10x_tcgen05_guardrail_trap_phase_invalid_during_alloc - $__internal_0_$__cuda_sm10x_tcgen05_guardrail_trap_col_being_dealloced_not_returned_by_alloc)
$__internal_0_$__cuda_sm10x_tcgen05_guardrail_trap_col_being_dealloced_not_returned_by_alloc:
[----:B------:R-:W-:Y:S05]  /*8070*/  BPT.TRAP 0x1 ;  /* 0x000000040000795c */ /* 0x000fea0000300000 */
[----:B------:R-:W-:-:S04]  /*8080*/  HFMA2 R3, -RZ, RZ, 0, 0 ;  /* 0x00000000ff037431 */ /* 0x000fc800000001ff */
[----:B------:R-:W-:Y:S05]  /*8090*/  RET.REL.NODEC R2 `(_ZN7cutlass13device_kernelINS_4gemm6kernel13GemmUniversalIN4cute5tupleIJiiiiEEENS1_10collective13CollectiveMmaINS1_35MainloopSm100TmaUmmaWarpSpecializedILi6ELi2ELi4ENS5_IJNS4_1CILi1EEESB_SB_EEEEENS5_IJNSA_ILi128EEENSA_ILi64EEESF_EEENS_6half_tENS5_IJlSB_lEEESH_SI_NS4_8TiledMMAINS4_8MMA_AtomIJNS4_20SM100_MMA_F16BF16_SSISH_SH_fLi128ELi64ELNS4_4UMMA5MajorE0ELSN_0ELNSM_7ScaleInE0ELSO_0EEEEEENS4_6LayoutISC_NS5_IJNSA_ILi0EEESS_SS_EEEEENS5_IJNS4_10UnderscoreESV_SV_EEEEENS4_13SM90_TMA_LOADENS4_14ComposedLayoutINS4_7SwizzleILi3ELi4ELi3EEENS4_18smem_ptr_flag_bitsILi16EEENSR_INS5_IJNSA_ILi8EEESF_EEENS5_IJSF_SB_EEEEEEEvNS4_8identityESY_S18_vS19_EENS_8epilogue10collective18CollectiveEpilogueINS1B_23Sm100TmaWarpSpecializedILi3ELi2ELi32ELb1ELb0EEEJSG_NS5_IJNSR_ISE_SB_EENSR_INSA_ILi32EEESB_EEEEESH_SI_SH_SI_NS1B_6fusion15FusionCallbacksIS1F_NS1K_17LinearCombinationISH_fSH_fLNS_15FloatRoundStyleE2EEESG_S1J_JEEENS4_5SM1004TMEM4LOAD26SM100_TMEM_LOAD_32dp32b32xESY_NSZ_INS10_ILi2ELi4ELi3EEES13_NSR_INS5_IJS14_S1H_EEENS5_IJS1H_SB_EEEEEEENS4_39AutoVectorizingCopyWithAssumedAlignmentILi128EEENS4_14SM90_TMA_STOREES1Y_S20_S20_EEEvvEEEEvNT_6ParamsE) ;  /* 0xffffff7c02d87950 */ /* 0x000fea0003c3ffff */
        .weak           $__internal_1_$__cuda_sm10x_tcgen05_guardrail_trap_phase_invalid_during_alloc
        .type           $__internal_1_$__cuda_sm10x_tcgen05_guardrail_trap_phase_invalid_during_alloc,@function
        .size           $__internal_1_$__cuda_sm10x_tcgen05_guardrail_trap_phase_invalid_during_alloc,($__internal_2_$__cuda_sm10x_tcgen05_guardrail_trap_unallocated_columns_being_dealloced - $__internal_1_$__cuda_sm10x_tcgen05_guardrail_trap_phase_invalid_during_alloc)
$__internal_1_$__cuda_sm10x_tcgen05_guardrail_trap_phase_invalid_during_alloc:
[----:B------:R-:W-:Y:S05]  /*80a0*/  BPT.TRAP 0x1 ;  /* 0x000000040000795c */ /* 0x000fea0000300000 */
[----:B------:R-:W-:-:S04]  /*80b0*/  MOV R3, 0x0 ;  /* 0x0000000000037802 */ /* 0x000fc80000000f00 */
[----:B------:R-:W-:Y:S05]  /*80c0*/  RET.REL.NODEC R2 `(_ZN7cutlass13device_kernelINS_4gemm6kernel13GemmUniversalIN4cute5tupleIJiiiiEEENS1_10collective13CollectiveMmaINS1_35MainloopSm100TmaUmmaWarpSpecializedILi6ELi2ELi4ENS5_IJNS4_1CILi1EEESB_SB_EEEEENS5_IJNSA_ILi128EEENSA_ILi64EEESF_EEENS_6half_tENS5_IJlSB_lEEESH_SI_NS4_8TiledMMAINS4_8MMA_AtomIJNS4_20SM100_MMA_F16BF16_SSISH_SH_fLi128ELi64ELNS4_4UMMA5MajorE0ELSN_0ELNSM_7ScaleInE0ELSO_0EEEEEENS4_6LayoutISC_NS5_IJNSA_ILi0EEESS_SS_EEEEENS5_IJNS4_10UnderscoreESV_SV_EEEEENS4_13SM90_TMA_LOADENS4_14ComposedLayoutINS4_7SwizzleILi3ELi4ELi3EEENS4_18smem_ptr_flag_bitsILi16EEENSR_INS5_IJNSA_ILi8EEESF_EEENS5_IJSF_SB_EEEEEEEvNS4_8identityESY_S18_vS19_EENS_8epilogue10collective18CollectiveEpilogueINS1B_23Sm100TmaWarpSpecializedILi3ELi2ELi32ELb1ELb0EEEJSG_NS5_IJNSR_ISE_SB_EENSR_INSA_ILi32EEESB_EEEEESH_SI_SH_SI_NS1B_6fusion15FusionCallbacksIS1F_NS1K_17LinearCombinationISH_fSH_fLNS_15FloatRoundStyleE2EEESG_S1J_JEEENS4_5SM1004TMEM4LOAD26SM100_TMEM_LOAD_32dp32b32xESY_NSZ_INS10_ILi2ELi4ELi3EEES13_NSR_INS5_IJS14_S1H_EEENS5_IJS1H_SB_EEEEEEENS4_39AutoVectorizingCopyWithAssumedAlignmentILi128EEENS4_14SM90_TMA_STOREES1Y_S20_S20_EEEvvEEEEvNT_6ParamsE) ;  /* 0xffffff7c02cc7950 */ /* 0x000fea0003c3ffff */
        .weak           $__internal_2_$__cuda_sm10x_tcgen05_guardrail_trap_unallocated_columns_being_dealloced
        .type           $__internal_2_$__cuda_sm10x_tcgen05_guardrail_trap_unallocated_columns_being_dealloced,@function
        .size           $__internal_2_$__cuda_sm10x_tcgen05_guardrail_trap_unallocated_columns_being_dealloced,(.L_x_160 - $__internal_2_$__cuda_sm10x_tcgen05_guardrail_trap_unallocated_columns_being_dealloced)
$__internal_2_$__cuda_sm10x_tcgen05_guardrail_trap_unallocated_columns_being_dealloced:
[----:B------:R-:W-:Y:S05]  /*80d0*/  BPT.TRAP 0x1 ;  /* 0x000000040000795c */ /* 0x000fea0000300000 */
[----:B------:R-:W-:-:S04]  /*80e0*/  HFMA2 R3, -RZ, RZ, 0, 0 ;  /* 0x00000000ff037431 */ /* 0x000fc800000001ff */
[----:B------:R-:W-:Y:S05]  /*80f0*/  RET.REL.NODEC R2 `(_ZN7cutlass13device_kernelINS_4gemm6kernel13GemmUniversalIN4cute5tupleIJiiiiEEENS1_10collective13CollectiveMmaINS1_35MainloopSm100TmaUmmaWarpSpecializedILi6ELi2ELi4ENS5_IJNS4_1CILi1EEESB_SB_EEEEENS5_IJNSA_ILi128EEENSA_ILi64EEESF_EEENS_6half_tENS5_IJlSB_lEEESH_SI_NS4_8TiledMMAINS4_8MMA_AtomIJNS4_20SM100_MMA_F16BF16_SSISH_SH_fLi128ELi64ELNS4_4UMMA5MajorE0ELSN_0ELNSM_7ScaleInE0ELSO_0EEEEEENS4_6LayoutISC_NS5_IJNSA_ILi0EEESS_SS_EEEEENS5_IJNS4_10UnderscoreESV_SV_EEEEENS4_13SM90_TMA_LOADENS4_14ComposedLayoutINS4_7SwizzleILi3ELi4ELi3EEENS4_18smem_ptr_flag_bitsILi16EEENSR_INS5_IJNSA_ILi8EEESF_EEENS5_IJSF_SB_EEEEEEEvNS4_8identityESY_S18_vS19_EENS_8epilogue10collective18CollectiveEpilogueINS1B_23Sm100TmaWarpSpecializedILi3ELi2ELi32ELb1ELb0EEEJSG_NS5_IJNSR_ISE_SB_EENSR_INSA_ILi32EEESB_EEEEESH_SI_SH_SI_NS1B_6fusion15FusionCallbacksIS1F_NS1K_17LinearCombinationISH_fSH_fLNS_15FloatRoundStyleE2EEESG_S1J_JEEENS4_5SM1004TMEM4LOAD26SM100_TMEM_LOAD_32dp32b32xESY_NSZ_INS10_ILi2ELi4ELi3EEES13_NSR_INS5_IJS14_S1H_EEENS5_IJS1H_SB_EEEEEEENS4_39AutoVectorizingCopyWithAssumedAlignmentILi128EEENS4_14SM90_TMA_STOREES1Y_S20_S20_EEEvvEEEEvNT_6ParamsE) ;  /* 0xffffff7c02c07950 */ /* 0x000fea0003c3ffff */
.L_x_159:
[----:B------:R-:W-:-:S00]  /*8100*/  BRA `(.L_x_159) ;  /* 0xfffffffc00fc7947 */ /* 0x000fc0000383ffff */
[----:B------:R-:W-:-:S00]  /*8110*/  NOP ;  /* 0x0000000000007918 */ /* 0x000fc00000000000 */
        /* <DEDUP_REMOVED lines=14> */
.L_x_160:


//--------------------- .nv.global.init           --------------------------
	.section	.nv.global.init,"aw",@progbits
.nv.global.init:
	.type		$str$27,@object
	.size		$str$27,($str$28 - $str$27)
$str$27:
        /*0000*/ 	.byte	0x28, 0x61, 0x64, 0x64, 0x72, 0x65, 0x73, 0x73, 0x20, 0x26, 0x20, 0x6d, 0x61, 0x73, 0x6b, 0x29
        /*0010*/ 	.byte	0x20, 0x3d, 0x3d, 0x20, 0x30, 0x00
	.type		$str$28,@object
	.size		$str$28,($str$26 - $str$28)
$str$28:
        /*0016*/ 	.byte	0x2f, 0x74, 0x6d, 0x70, 0x2f, 0x63, 0x75, 0x74, 0x6c, 0x61, 0x73, 0x73, 0x5f, 0x73, 0x77, 0x65
        /*0026*/ 	.byte	0x65, 0x70, 0x5f, 0x73, 0x72, 0x63, 0x2f, 0x69, 0x6e, 0x63, 0x6c, 0x75, 0x64, 0x65, 0x2f, 0x63
        /*0036*/ 	.byte	0x75, 0x74, 0x65, 0x2f, 0x70, 0x6f, 0x69, 0x6e, 0x74, 0x65, 0x72, 0x5f, 0x66, 0x6c, 0x61, 0x67
        /*0046*/ 	.byte	0x67, 0x65, 0x64, 0x2e, 0x68, 0x70, 0x70, 0x00
	.type		$str$26,@object
	.size		$str$26,($str$25 - $str$26)
$str$26:
        /*004e*/ 	.byte	0x2f, 0x74, 0x6d, 0x70, 0x2f, 0x63, 0x75, 0x74, 0x6c, 0x61, 0x73, 0x73, 0x5f, 0x73, 0x77, 0x65
        /*005e*/ 	.byte	0x65, 0x70, 0x5f, 0x73, 0x72, 0x63, 0x2f, 0x69, 0x6e, 0x63, 0x6c, 0x75, 0x64, 0x65, 0x2f, 0x63
        /*006e*/ 	.byte	0x75, 0x74, 0x65, 0x2f, 0x61, 0x74, 0x6f, 0x6d, 0x2f, 0x63, 0x6f, 0x70, 0x79, 0x5f, 0x74, 0x72
        /*007e*/ 	.byte	0x61, 0x69, 0x74, 0x73, 0x5f, 0x73, 0x6d, 0x31, 0x30, 0x30, 0x2e, 0x68, 0x70, 0x70, 0x00
	.type		$str$25,@object
	.size		$str$25,(__unnamed_1 - $str$25)
$str$25:
        /*008d*/ 	.byte	0x28, 0x28, 0x75, 0x69, 0x6e, 0x74, 0x33, 0x32, 0x5f, 0x74, 0x28, 0x74, 0x68, 0x72, 0x65, 0x61
        /*009d*/ 	.byte	0x64, 0x49, 0x64, 0x78, 0x2e, 0x78, 0x29, 0x20, 0x2f, 0x20, 0x33, 0x32, 0x29, 0x20, 0x25, 0x20
        /*00ad*/ 	.byte	0x34, 0x29, 0x20, 0x3d, 0x3d, 0x20, 0x28, 0x28, 0x28, 0x74, 0x6d, 0x65, 0x6d, 0x5f, 0x61, 0x64
        /*00bd*/ 	.byte	0x64, 0x72, 0x20, 0x3e, 0x3e, 0x20, 0x31, 0x36, 0x29, 0x20, 0x2f, 0x20, 0x33, 0x32, 0x29, 0x20
        /*00cd*/ 	.byte	0x25, 0x20, 0x34, 0x29, 0x00
	.type		__unnamed_1,@object
	.size		__unnamed_1,(__unnamed_2 - __unnamed_1)
__unnamed_1:
        /*00d2*/ 	.byte	0x61, 0x75, 0x74, 0x6f, 0x20, 0x63, 0x75, 0x74, 0x65, 0x3a, 0x3a, 0x61, 0x73, 0x5f, 0x70, 0x6f
        /* <DEDUP_REMOVED lines=24> */
        /*0262*/ 	.byte	0x3e, 0x3e, 0x3e, 0x3e, 0x5d, 0x00
	.type		__unnamed_2,@object
	.size		__unnamed_2,(.L_2 - __unnamed_2)
__unnamed_2:
        /* <DEDUP_REMOVED lines=42> */
        /*0508*/ 	.byte	0x3e, 0x3e, 0x5d, 0x00
.L_2:


//--------------------- .nv.shared._ZN7cutlass13device_kernelINS_4gemm6kernel13GemmUniversalIN4cute5tupleIJiiiiEEENS1_10collective13CollectiveMmaINS1_35MainloopSm100TmaUmmaWarpSpecializedILi6ELi2ELi4ENS5_IJNS4_1CILi1EEESB_SB_EEEEENS5_IJNSA_ILi128EEENSA_ILi64EEESF_EEENS_6half_tENS5_IJlSB_lEEESH_SI_NS4_8TiledMMAINS4_8MMA_AtomIJNS4_20SM100_MMA_F16BF16_SSISH_SH_fLi128ELi64ELNS4_4UMMA5MajorE0ELSN_0ELNSM_7ScaleInE0ELSO_0EEEEEENS4_6LayoutISC_NS5_IJNSA_ILi0EEESS_SS_EEEEENS5_IJNS4_10UnderscoreESV_SV_EEEEENS4_13SM90_TMA_LOADENS4_14ComposedLayoutINS4_7SwizzleILi3ELi4ELi3EEENS4_18smem_ptr_flag_bitsILi16EEENSR_INS5_IJNSA_ILi8EEESF_EEENS5_IJSF_SB_EEEEEEEvNS4_8identityESY_S18_vS19_EENS_8epilogue10collective18CollectiveEpilogueINS1B_23Sm100TmaWarpSpecializedILi3ELi2ELi32ELb1ELb0EEEJSG_NS5_IJNSR_ISE_SB_EENSR_INSA_ILi32EEESB_EEEEESH_SI_SH_SI_NS1B_6fusion15FusionCallbacksIS1F_NS1K_17LinearCombinationISH_fSH_fLNS_15FloatRoundStyleE2EEESG_S1J_JEEENS4_5SM1004TMEM4LOAD26SM100_TMEM_LOAD_32dp32b32xESY_NSZ_INS10_ILi2ELi4ELi3EEES13_NSR_INS5_IJS14_S1H_EEENS5_IJS1H_SB_EEEEEEENS4_39AutoVectorizingCopyWithAssumedAlignmentILi128EEENS4_14SM90_TMA_STOREES1Y_S20_S20_EEEvvEEEEvNT_6ParamsE --------------------------
	.section	.nv.shared._ZN7cutlass13device_kernelINS_4gemm6kernel13GemmUniversalIN4cute5tupleIJiiiiEEENS1_10collective13CollectiveMmaINS1_35MainloopSm100TmaUmmaWarpSpecializedILi6ELi2ELi4ENS5_IJNS4_1CILi1EEESB_SB_EEEEENS5_IJNSA_ILi128EEENSA_ILi64EEESF_EEENS_6half_tENS5_IJlSB_lEEESH_SI_NS4_8TiledMMAINS4_8MMA_AtomIJNS4_20SM100_MMA_F16BF16_SSISH_SH_fLi128ELi64ELNS4_4UMMA5MajorE0ELSN_0ELNSM_7ScaleInE0ELSO_0EEEEEENS4_6LayoutISC_NS5_IJNSA_ILi0EEESS_SS_EEEEENS5_IJNS4_10UnderscoreESV_SV_EEEEENS4_13SM90_TMA_LOADENS4_14ComposedLayoutINS4_7SwizzleILi3ELi4ELi3EEENS4_18smem_ptr_flag_bitsILi16EEENSR_INS5_IJNSA_ILi8EEESF_EEENS5_IJSF_SB_EEEEEEEvNS4_8identityESY_S18_vS19_EENS_8epilogue10collective18CollectiveEpilogueINS1B_23Sm100TmaWarpSpecializedILi3ELi2ELi32ELb1ELb0EEEJSG_NS5_IJNSR_ISE_SB_EENSR_INSA_ILi32EEESB_EEEEESH_SI_SH_SI_NS1B_6fusion15FusionCallbacksIS1F_NS1K_17LinearCombinationISH_fSH_fLNS_15FloatRoundStyleE2EEESG_S1J_JEEENS4_5SM1004TMEM4LOAD26SM100_TMEM_LOAD_32dp32b32xESY_NSZ_INS10_ILi2ELi4ELi3EEES13_NSR_INS5_IJS14_S1H_EEENS5_IJS1H_SB_EEEEEEENS4_39AutoVectorizingCopyWithAssumedAlignmentILi128EEENS4_14SM90_TMA_STOREES1Y_S20_S20_EEEvvEEEEvNT_6ParamsE,"aw",@nobits
	.sectionflags	@""
	.align	16
	.zero		1024


//--------------------- .nv.shared.reserved.0     --------------------------
	.section	.nv.shared.reserved.0,"aw",@nobits
	.weak		__nv_reservedSMEM_offset_0_alias
	.size		__nv_reservedSMEM_offset_0_alias, 0, 64
	.other		__nv_reservedSMEM_offset_0_alias,@"STO_CUDA_RESERVED_SHARED STV_DEFAULT"
__nv_reservedSMEM_offset_0_alias:
	.zero		0
.nv.shared.reserved.0:
	.zero		64
	.weak		__nv_reservedSMEM_tcgen05_partition
	.type		__nv_reservedSMEM_tcgen05_partition,@object
	.size		__nv_reservedSMEM_tcgen05_partition,(.L_0 - __nv_reservedSMEM_tcgen05_partition)
__nv_reservedSMEM_tcgen05_partition:
	.zero		32
.L_0:


//--------------------- .nv.global                --------------------------
	.section	.nv.global,"aw",@nobits
.nv.global:
	.type		_ZN40_INTERNAL_46071abf_4_k_cu_ab26a281_254364cute1_E,@object
	.size		_ZN40_INTERNAL_46071abf_4_k_cu_ab26a281_254364cute1_E,(_ZN40_INTERNAL_46071abf_4_k_cu_ab26a281_254364cuda3std3__45__cpo6cbeginE - _ZN40_INTERNAL_46071abf_4_k_cu_ab26a281_254364cute1_E)
_ZN40_INTERNAL_46071abf_4_k_cu_ab26a281_254364cute1_E:
	.zero		1
	.type		_ZN40_INTERNAL_46071abf_4_k_cu_ab26a281_254364cuda3std3__45__cpo6cbeginE,@object
	.size		_ZN40_INTERNAL_46071abf_4_k_cu_ab26a281_254364cuda3std3__45__cpo6cbeginE,(_ZN40_INTERNAL_46071abf_4_k_cu_ab26a281_254364cuda3std3__48in_placeE - _ZN40_INTERNAL_46071abf_4_k_cu_ab26a281_254364cuda3std3__45__cpo6cbeginE)
_ZN40_INTERNAL_46071abf_4_k_cu_ab26a281_254364cuda3std3__45__cpo6cbeginE:
	.zero		1
	.type		_ZN40_INTERNAL_46071abf_4_k_cu_ab26a281_254364cuda3std3__48in_placeE,@object
	.size		_ZN40_INTERNAL_46071abf_4_k_cu_ab26a281_254364cuda3std3__48in_placeE,(_ZN40_INTERNAL_46071abf_4_k_cu_ab26a281_254364cuda3std6ranges3__45__cpo9iter_moveE - _ZN40_INTERNAL_46071abf_4_k_cu_ab26a281_254364cuda3std3__48in_placeE)
_ZN40_INTERNAL_46071abf_4_k_cu_ab26a281_254364cuda3std3__48in_placeE:
	.zero		1
	.type		_ZN40_INTERNAL_46071abf_4_k_cu_ab26a281_254364cuda3std6ranges3__45__cpo9iter_moveE,@object
	.size		_ZN40_INTERNAL_46071abf_4_k_cu_ab26a281_254364cuda3std6ranges3__45__cpo9iter_moveE,(_ZN40_INTERNAL_46071abf_4_k_cu_ab26a281_254364cuda3std3__45__cpo5beginE - _ZN40_INTERNAL_46071abf_4_k_cu_ab26a281_254364cuda3std6ranges3__45__cpo9iter_moveE)
_ZN40_INTERNAL_46071abf_4_k_cu_ab26a281_254364cuda3std6ranges3__45__cpo9iter_moveE:
	.zero		1
	.type		_ZN40_INTERNAL_46071abf_4_k_cu_ab26a281_254364cuda3std3__45__cpo5beginE,@object
	.size		_ZN40_INTERNAL_46071abf_4_k_cu_ab26a281_254364cuda3std3__45__cpo5beginE,(_ZN40_INTERNAL_46071abf_4_k_cu_ab26a281_254364cuda3std3__442_GLOBAL__N__46071abf_4_k_cu_ab26a281_254366ignoreE - _ZN40_INTERNAL_46071abf_4_k_cu_ab26a281_254364cuda3std3__45__cpo5beginE)
_ZN40_INTERNAL_46071abf_4_k_cu_ab26a281_254364cuda3std3__45__cpo5beginE:
	.zero		1
	.type		_ZN40_INTERNAL_46071abf_4_k_cu_ab26a281_254364cuda3std3__442_GLOBAL__N__46071abf_4_k_cu_ab26a281_254366ignoreE,@object
	.size		_ZN40_INTERNAL_46071abf_4_k_cu_ab26a281_254364cuda3std3__442_GLOBAL__N__46071abf_4_k_cu_ab26a281_254366ignoreE,(_ZN40_INTERNAL_46071abf_4_k_cu_ab26a281_254364cute7productE - _ZN40_INTERNAL_46071abf_4_k_cu_ab26a281_254364cuda3std3__442_GLOBAL__N__46071abf_4_k_cu_ab26a281_254366ignoreE)
_ZN40_INTERNAL_46071abf_4_k_cu_ab26a281_254364cuda3std3__442_GLOBAL__N__46071abf_4_k_cu_ab26a281_254366ignoreE:
	.zero		1
	.type		_ZN40_INTERNAL_46071abf_4_k_cu_ab26a281_254364cute7productE,@object
	.size		_ZN40_INTERNAL_46071abf_4_k_cu_ab26a281_254364cute7productE,(_ZN40_INTERNAL_46071abf_4_k_cu_ab26a281_254364cuda3std3__45__cpo3endE - _ZN40_INTERNAL_46071abf_4_k_cu_ab26a281_254364cute7productE)
_ZN40_INTERNAL_46071abf_4_k_cu_ab26a281_254364cute7productE:
	.zero		1
	.type		_ZN40_INTERNAL_46071abf_4_k_cu_ab26a281_254364cuda3std3__45__cpo3endE,@object
	.size		_ZN40_INTERNAL_46071abf_4_k_cu_ab26a281_254364cuda3std3__45__cpo3endE,(_ZN40_INTERNAL_46071abf_4_k_cu_ab26a281_254364cuda3std3__419piecewise_constructE - _ZN40_INTERNAL_46071abf_4_k_cu_ab26a281_254364cuda3std3__45__cpo3endE)
_ZN40_INTERNAL_46071abf_4_k_cu_ab26a281_254364cuda3std3__45__cpo3endE:
	.zero		1
	.type		_ZN40_INTERNAL_46071abf_4_k_cu_ab26a281_254364cuda3std3__419piecewise_constructE,@object
	.size		_ZN40_INTERNAL_46071abf_4_k_cu_ab26a281_254364cuda3std3__419piecewise_constructE,(_ZN40_INTERNAL_46071abf_4_k_cu_ab26a281_254364cuda3std3__45__cpo4cendE - _ZN40_INTERNAL_46071abf_4_k_cu_ab26a281_254364cuda3std3__419piecewise_constructE)
_ZN40_INTERNAL_46071abf_4_k_cu_ab26a281_254364cuda3std3__419piecewise_constructE:
	.zero		1
	.type		_ZN40_INTERNAL_46071abf_4_k_cu_ab26a281_254364cuda3std3__45__cpo4cendE,@object
	.size		_ZN40_INTERNAL_46071abf_4_k_cu_ab26a281_254364cuda3std3__45__cpo4cendE,(_ZN40_INTERNAL_46071abf_4_k_cu_ab26a281_254364cuda3std6ranges3__45__cpo4swapE - _ZN40_INTERNAL_46071abf_4_k_cu_ab26a281_254364cuda3std3__45__cpo4cendE)
_ZN40_INTERNAL_46071abf_4_k_cu_ab26a281_254364cuda3std3__45__cpo4cendE:
	.zero		1
	.type		_ZN40_INTERNAL_46071abf_4_k_cu_ab26a281_254364cuda3std6ranges3__45__cpo4swapE,@object
	.size		_ZN40_INTERNAL_46071abf_4_k_cu_ab26a281_254364cuda3std6ranges3__45__cpo4swapE,(.L_10 - _ZN40_INTERNAL_46071abf_4_k_cu_ab26a281_254364cuda3std6ranges3__45__cpo4swapE)
_ZN40_INTERNAL_46071abf_4_k_cu_ab26a281_254364cuda3std6ranges3__45__cpo4swapE:
	.zero		1
.L_10:


//--------------------- .nv.constant0._ZN7cutlass13device_kernelINS_4gemm6kernel13GemmUniversalIN4cute5tupleIJiiiiEEENS1_10collective13CollectiveMmaINS1_35MainloopSm100TmaUmmaWarpSpecializedILi6ELi2ELi4ENS5_IJNS4_1CILi1EEESB_SB_EEEEENS5_IJNSA_ILi128EEENSA_ILi64EEESF_EEENS_6half_tENS5_IJlSB_lEEESH_SI_NS4_8TiledMMAINS4_8MMA_AtomIJNS4_20SM100_MMA_F16BF16_SSISH_SH_fLi128ELi64ELNS4_4UMMA5MajorE0ELSN_0ELNSM_7ScaleInE0ELSO_0EEEEEENS4_6LayoutISC_NS5_IJNSA_ILi0EEESS_SS_EEEEENS5_IJNS4_10UnderscoreESV_SV_EEEEENS4_13SM90_TMA_LOADENS4_14ComposedLayoutINS4_7SwizzleILi3ELi4ELi3EEENS4_18smem_ptr_flag_bitsILi16EEENSR_INS5_IJNSA_ILi8EEESF_EEENS5_IJSF_SB_EEEEEEEvNS4_8identityESY_S18_vS19_EENS_8epilogue10collective18CollectiveEpilogueINS1B_23Sm100TmaWarpSpecializedILi3ELi2ELi32ELb1ELb0EEEJSG_NS5_IJNSR_ISE_SB_EENSR_INSA_ILi32EEESB_EEEEESH_SI_SH_SI_NS1B_6fusion15FusionCallbacksIS1F_NS1K_17LinearCombinationISH_fSH_fLNS_15FloatRoundStyleE2EEESG_S1J_JEEENS4_5SM1004TMEM4LOAD26SM100_TMEM_LOAD_32dp32b32xESY_NSZ_INS10_ILi2ELi4ELi3EEES13_NSR_INS5_IJS14_S1H_EEENS5_IJS1H_SB_EEEEEEENS4_39AutoVectorizingCopyWithAssumedAlignmentILi128EEENS4_14SM90_TMA_STOREES1Y_S20_S20_EEEvvEEEEvNT_6ParamsE --------------------------
	.section	.nv.constant0._ZN7cutlass13device_kernelINS_4gemm6kernel13GemmUniversalIN4cute5tupleIJiiiiEEENS1_10collective13CollectiveMmaINS1_35MainloopSm100TmaUmmaWarpSpecializedILi6ELi2ELi4ENS5_IJNS4_1CILi1EEESB_SB_EEEEENS5_IJNSA_ILi128EEENSA_ILi64EEESF_EEENS_6half_tENS5_IJlSB_lEEESH_SI_NS4_8TiledMMAINS4_8MMA_AtomIJNS4_20SM100_MMA_F16BF16_SSISH_SH_fLi128ELi64ELNS4_4UMMA5MajorE0ELSN_0ELNSM_7ScaleInE0ELSO_0EEEEEENS4_6LayoutISC_NS5_IJNSA_ILi0EEESS_SS_EEEEENS5_IJNS4_10UnderscoreESV_SV_EEEEENS4_13SM90_TMA_LOADENS4_14ComposedLayoutINS4_7SwizzleILi3ELi4ELi3EEENS4_18smem_ptr_flag_bitsILi16EEENSR_INS5_IJNSA_ILi8EEESF_EEENS5_IJSF_SB_EEEEEEEvNS4_8identityESY_S18_vS19_EENS_8epilogue10collective18CollectiveEpilogueINS1B_23Sm100TmaWarpSpecializedILi3ELi2ELi32ELb1ELb0EEEJSG_NS5_IJNSR_ISE_SB_EENSR_INSA_ILi32EEESB_EEEEESH_SI_SH_SI_NS1B_6fusion15FusionCallbacksIS1F_NS1K_17LinearCombinationISH_fSH_fLNS_15FloatRoundStyleE2EEESG_S1J_JEEENS4_5SM1004TMEM4LOAD26SM100_TMEM_LOAD_32dp32b32xESY_NSZ_INS10_ILi2ELi4ELi3EEES13_NSR_INS5_IJS14_S1H_EEENS5_IJS1H_SB_EEEEEEENS4_39AutoVectorizingCopyWithAssumedAlignmentILi128EEENS4_14SM90_TMA_STOREES1Y_S20_S20_EEEvvEEEEvNT_6ParamsE,"a",@progbits
	.sectionflags	@""
	.align	4
.nv.constant0._ZN7cutlass13device_kernelINS_4gemm6kernel13GemmUniversalIN4cute5tupleIJiiiiEEENS1_10collective13CollectiveMmaINS1_35MainloopSm100TmaUmmaWarpSpecializedILi6ELi2ELi4ENS5_IJNS4_1CILi1EEESB_SB_EEEEENS5_IJNSA_ILi128EEENSA_ILi64EEESF_EEENS_6half_tENS5_IJlSB_lEEESH_SI_NS4_8TiledMMAINS4_8MMA_AtomIJNS4_20SM100_MMA_F16BF16_SSISH_SH_fLi128ELi64ELNS4_4UMMA5MajorE0ELSN_0ELNSM_7ScaleInE0ELSO_0EEEEEENS4_6LayoutISC_NS5_IJNSA_ILi0EEESS_SS_EEEEENS5_IJNS4_10UnderscoreESV_SV_EEEEENS4_13SM90_TMA_LOADENS4_14ComposedLayoutINS4_7SwizzleILi3ELi4ELi3EEENS4_18smem_ptr_flag_bitsILi16EEENSR_INS5_IJNSA_ILi8EEESF_EEENS5_IJSF_SB_EEEEEEEvNS4_8identityESY_S18_vS19_EENS_8epilogue10collective18CollectiveEpilogueINS1B_23Sm100TmaWarpSpecializedILi3ELi2ELi32ELb1ELb0EEEJSG_NS5_IJNSR_ISE_SB_EENSR_INSA_ILi32EEESB_EEEEESH_SI_SH_SI_NS1B_6fusion15FusionCallbacksIS1F_NS1K_17LinearCombinationISH_fSH_fLNS_15FloatRoundStyleE2EEESG_S1J_JEEENS4_5SM1004TMEM4LOAD26SM100_TMEM_LOAD_32dp32b32xESY_NSZ_INS10_ILi2ELi4ELi3EEES13_NSR_INS5_IJS14_S1H_EEENS5_IJS1H_SB_EEEEEEENS4_39AutoVectorizingCopyWithAssumedAlignmentILi128EEENS4_14SM90_TMA_STOREES1Y_S20_S20_EEEvvEEEEvNT_6ParamsE:
	.zero		2944


//--------------------- SYMBOLS --------------------------

	.type		.nv.reservedSmem.offset0,@object
	.size		.nv.reservedSmem.offset0,0x4
	.type		.nv.reservedSmem.cap,@object
	.size		.nv.reservedSmem.cap,0x4
	.type		__assertfail,@function
